	.target	sm_90a

	.elftype	@"ET_EXEC"


//--------------------- .note.nv.tkinfo           --------------------------
	.section	.note.nv.tkinfo,"",@"SHT_NOTE"
	.sectionflags	@"SHF_NOTE_NV_TKINFO"
	.tkinfo
        /*0018*/ 	.word	0x00000002
        /*0030*/ 	.string	""
        /*0030*/ 	.string	"ptxas"
        /*0030*/ 	.string	"Cuda compilation tools, release 13.0, V13.0.88"
        /*0030*/ 	.string	"Build cuda_13.0.r13.0/compiler.36424714_0"
        /*0030*/ 	.string	"-arch sm_90a -m 64 "



//--------------------- .note.nv.cuinfo           --------------------------
	.section	.note.nv.cuinfo,"",@"SHT_NOTE"
	.sectionflags	@"SHF_NOTE_NV_CUINFO"
        /*0018*/ 	.short	0x0002
        /*001a*/ 	.short	0x005a
        /*001c*/ 	.short	0x0082
	.zero		2


//--------------------- .nv.info                  --------------------------
	.section	.nv.info,"",@"SHT_CUDA_INFO"
	.align	4


	//----- nvinfo : EIATTR_REGCOUNT
	.align		4
        /*0000*/ 	.byte	0x04, 0x2f
        /*0002*/ 	.short	(.L_12 - .L_11)
	.align		4
.L_11:
        /*0004*/ 	.word	index@(_ZN7cutlass13device_kernelINS_4gemm6kernel13GemmUniversalIN4cute5tupleIJiiiiEEENS1_10collective13CollectiveMmaINS1_37MainloopSm90TmaGmmaWarpSpecializedFP8ILi3ENS5_IJNS4_1CILi1EEESB_SB_EEENS1_35KernelTmaWarpSpecializedCooperativeEEENS5_IJNSA_ILi128EEENSA_ILi64EEESG_EEENS_12float_e4m3_tENS5_IJlSB_lEEESI_SJ_NS4_8TiledMMAINS4_8MMA_AtomIJNS4_4SM904GMMA30MMA_64x64x32_F32E4M3E4M3_SS_TNILNSN_7ScaleInE1ELSP_1EEEEEENS4_6LayoutINS5_IJNSA_ILi2EEESB_SB_EEENS5_IJSB_NSA_ILi0EEESV_EEEEENS5_IJNS4_10UnderscoreESY_SY_EEEEENS4_13SM90_TMA_LOADENS4_14ComposedLayoutINS4_7SwizzleILi2ELi4ELi3EEENS4_18smem_ptr_flag_bitsILi8EEENSS_INS5_IJNSA_ILi8EEESG_EEENS5_IJSG_SB_EEEEEEEvNS4_8identityES11_S1B_vS1C_EENS_8epilogue10collective6detail29Sm90TmaWarpSpecializedAdapterINS1F_15DefaultEpilogueISI_SJ_SJ_NS1E_6thread17LinearCombinationISI_Li1EffLNS1J_9ScaleType4KindE0ELNS_15FloatRoundStyleE2ESI_EENS1_15EpilogueDefaultEEEEEvvEEEEvNT_6ParamsE)
        /*0008*/ 	.word	0x000000a8


	//----- nvinfo : EIATTR_FRAME_SIZE
	.align		4
.L_12:
        /*000c*/ 	.byte	0x04, 0x11
        /*000e*/ 	.short	(.L_14 - .L_13)
	.align		4
.L_13:
        /*0010*/ 	.word	index@(_ZN7cutlass13device_kernelINS_4gemm6kernel13GemmUniversalIN4cute5tupleIJiiiiEEENS1_10collective13CollectiveMmaINS1_37MainloopSm90TmaGmmaWarpSpecializedFP8ILi3ENS5_IJNS4_1CILi1EEESB_SB_EEENS1_35KernelTmaWarpSpecializedCooperativeEEENS5_IJNSA_ILi128EEENSA_ILi64EEESG_EEENS_12float_e4m3_tENS5_IJlSB_lEEESI_SJ_NS4_8TiledMMAINS4_8MMA_AtomIJNS4_4SM904GMMA30MMA_64x64x32_F32E4M3E4M3_SS_TNILNSN_7ScaleInE1ELSP_1EEEEEENS4_6LayoutINS5_IJNSA_ILi2EEESB_SB_EEENS5_IJSB_NSA_ILi0EEESV_EEEEENS5_IJNS4_10UnderscoreESY_SY_EEEEENS4_13SM90_TMA_LOADENS4_14ComposedLayoutINS4_7SwizzleILi2ELi4ELi3EEENS4_18smem_ptr_flag_bitsILi8EEENSS_INS5_IJNSA_ILi8EEESG_EEENS5_IJSG_SB_EEEEEEEvNS4_8identityES11_S1B_vS1C_EENS_8epilogue10collective6detail29Sm90TmaWarpSpecializedAdapterINS1F_15DefaultEpilogueISI_SJ_SJ_NS1E_6thread17LinearCombinationISI_Li1EffLNS1J_9ScaleType4KindE0ELNS_15FloatRoundStyleE2ESI_EENS1_15EpilogueDefaultEEEEEvvEEEEvNT_6ParamsE)
        /*0014*/ 	.word	0x00000000


	//----- nvinfo : EIATTR_MIN_STACK_SIZE
	.align		4
.L_14:
        /*0018*/ 	.byte	0x04, 0x12
        /*001a*/ 	.short	(.L_16 - .L_15)
	.align		4
.L_15:
        /*001c*/ 	.word	index@(_ZN7cutlass13device_kernelINS_4gemm6kernel13GemmUniversalIN4cute5tupleIJiiiiEEENS1_10collective13CollectiveMmaINS1_37MainloopSm90TmaGmmaWarpSpecializedFP8ILi3ENS5_IJNS4_1CILi1EEESB_SB_EEENS1_35KernelTmaWarpSpecializedCooperativeEEENS5_IJNSA_ILi128EEENSA_ILi64EEESG_EEENS_12float_e4m3_tENS5_IJlSB_lEEESI_SJ_NS4_8TiledMMAINS4_8MMA_AtomIJNS4_4SM904GMMA30MMA_64x64x32_F32E4M3E4M3_SS_TNILNSN_7ScaleInE1ELSP_1EEEEEENS4_6LayoutINS5_IJNSA_ILi2EEESB_SB_EEENS5_IJSB_NSA_ILi0EEESV_EEEEENS5_IJNS4_10UnderscoreESY_SY_EEEEENS4_13SM90_TMA_LOADENS4_14ComposedLayoutINS4_7SwizzleILi2ELi4ELi3EEENS4_18smem_ptr_flag_bitsILi8EEENSS_INS5_IJNSA_ILi8EEESG_EEENS5_IJSG_SB_EEEEEEEvNS4_8identityES11_S1B_vS1C_EENS_8epilogue10collective6detail29Sm90TmaWarpSpecializedAdapterINS1F_15DefaultEpilogueISI_SJ_SJ_NS1E_6thread17LinearCombinationISI_Li1EffLNS1J_9ScaleType4KindE0ELNS_15FloatRoundStyleE2ESI_EENS1_15EpilogueDefaultEEEEEvvEEEEvNT_6ParamsE)
        /*0020*/ 	.word	0x00000000
.L_16:


//--------------------- .nv.compat                --------------------------
	.section	.nv.compat,"",@"SHT_CUDA_COMPAT_INFO"
	.align	4
        /*0000*/ 	.byte	0x02, 0x09, 0x01, 0x00, 0x02, 0x02, 0x04, 0x00, 0x02, 0x05, 0x05, 0x00, 0x03, 0x07, 0x01, 0x01
        /*0010*/ 	.byte	0x02, 0x03, 0x01, 0x00, 0x02, 0x06, 0x01, 0x00, 0x04, 0x0b, 0x08, 0x00, 0x00, 0x00, 0x00, 0x00
        /*0020*/ 	.byte	0x00, 0x00, 0x00, 0x00


//--------------------- .nv.info._ZN7cutlass13device_kernelINS_4gemm6kernel13GemmUniversalIN4cute5tupleIJiiiiEEENS1_10collective13CollectiveMmaINS1_37MainloopSm90TmaGmmaWarpSpecializedFP8ILi3ENS5_IJNS4_1CILi1EEESB_SB_EEENS1_35KernelTmaWarpSpecializedCooperativeEEENS5_IJNSA_ILi128EEENSA_ILi64EEESG_EEENS_12float_e4m3_tENS5_IJlSB_lEEESI_SJ_NS4_8TiledMMAINS4_8MMA_AtomIJNS4_4SM904GMMA30MMA_64x64x32_F32E4M3E4M3_SS_TNILNSN_7ScaleInE1ELSP_1EEEEEENS4_6LayoutINS5_IJNSA_ILi2EEESB_SB_EEENS5_IJSB_NSA_ILi0EEESV_EEEEENS5_IJNS4_10UnderscoreESY_SY_EEEEENS4_13SM90_TMA_LOADENS4_14ComposedLayoutINS4_7SwizzleILi2ELi4ELi3EEENS4_18smem_ptr_flag_bitsILi8EEENSS_INS5_IJNSA_ILi8EEESG_EEENS5_IJSG_SB_EEEEEEEvNS4_8identityES11_S1B_vS1C_EENS_8epilogue10collective6detail29Sm90TmaWarpSpecializedAdapterINS1F_15DefaultEpilogueISI_SJ_SJ_NS1E_6thread17LinearCombinationISI_Li1EffLNS1J_9ScaleType4KindE0ELNS_15FloatRoundStyleE2ESI_EENS1_15EpilogueDefaultEEEEEvvEEEEvNT_6ParamsE --------------------------
	.section	.nv.info._ZN7cutlass13device_kernelINS_4gemm6kernel13GemmUniversalIN4cute5tupleIJiiiiEEENS1_10collective13CollectiveMmaINS1_37MainloopSm90TmaGmmaWarpSpecializedFP8ILi3ENS5_IJNS4_1CILi1EEESB_SB_EEENS1_35KernelTmaWarpSpecializedCooperativeEEENS5_IJNSA_ILi128EEENSA_ILi64EEESG_EEENS_12float_e4m3_tENS5_IJlSB_lEEESI_SJ_NS4_8TiledMMAINS4_8MMA_AtomIJNS4_4SM904GMMA30MMA_64x64x32_F32E4M3E4M3_SS_TNILNSN_7ScaleInE1ELSP_1EEEEEENS4_6LayoutINS5_IJNSA_ILi2EEESB_SB_EEENS5_IJSB_NSA_ILi0EEESV_EEEEENS5_IJNS4_10UnderscoreESY_SY_EEEEENS4_13SM90_TMA_LOADENS4_14ComposedLayoutINS4_7SwizzleILi2ELi4ELi3EEENS4_18smem_ptr_flag_bitsILi8EEENSS_INS5_IJNSA_ILi8EEESG_EEENS5_IJSG_SB_EEEEEEEvNS4_8identityES11_S1B_vS1C_EENS_8epilogue10collective6detail29Sm90TmaWarpSpecializedAdapterINS1F_15DefaultEpilogueISI_SJ_SJ_NS1E_6thread17LinearCombinationISI_Li1EffLNS1J_9ScaleType4KindE0ELNS_15FloatRoundStyleE2ESI_EENS1_15EpilogueDefaultEEEEEvvEEEEvNT_6ParamsE,"",@"SHT_CUDA_INFO"
	.sectionflags	@""
	.align	4


	//----- nvinfo : EIATTR_CUDA_API_VERSION
	.align		4
        /*0000*/ 	.byte	0x04, 0x37
        /*0002*/ 	.short	(.L_18 - .L_17)
.L_17:
        /*0004*/ 	.word	0x00000082


	//----- nvinfo : EIATTR_KPARAM_INFO
	.align		4
.L_18:
        /*0008*/ 	.byte	0x04, 0x17
        /*000a*/ 	.short	(.L_20 - .L_19)
.L_19:
        /*000c*/ 	.word	0x00000000
        /*0010*/ 	.short	0x0000
        /*0012*/ 	.short	0x0070
        /*0014*/ 	.byte	0x00, 0xf0, 0x01, 0x10


	//----- nvinfo : EIATTR_SPARSE_MMA_MASK
	.align		4
.L_20:
        /*0018*/ 	.byte	0x03, 0x50
        /*001a*/ 	.short	0x0000


	//----- nvinfo : EIATTR_MAXREG_COUNT
	.align		4
        /*001c*/ 	.byte	0x03, 0x1b
        /*001e*/ 	.short	0x00a8


	//----- nvinfo : EIATTR_NUM_BARRIERS
	.align		4
        /*0020*/ 	.byte	0x02, 0x4c
        /*0022*/ 	.byte	0x01
	.zero		1


	//----- nvinfo : EIATTR_MERCURY_ISA_VERSION
	.align		4
        /*0024*/ 	.byte	0x03, 0x5f
        /*0026*/ 	.short	0x0101


	//----- nvinfo : EIATTR_INT_WARP_WIDE_INSTR_OFFSETS
	.align		4
        /*0028*/ 	.byte	0x04, 0x31
        /*002a*/ 	.short	(.L_22 - .L_21)


	//   ....[0]....
.L_21:
        /*002c*/ 	.word	0x00000380


	//   ....[1]....
        /*0030*/ 	.word	0x00000390


	//   ....[2]....
        /*0034*/ 	.word	0x000004a0


	//----- nvinfo : EIATTR_COOP_GROUP_MASK_REGIDS
	.align		4
.L_22:
        /*0038*/ 	.byte	0x04, 0x29
        /*003a*/ 	.short	(.L_24 - .L_23)


	//   ....[0]....
.L_23:
        /*003c*/ 	.word	0xffffffff


	//   ....[1]....
        /*0040*/ 	.word	0xffffffff


	//   ....[2]....
        /*0044*/ 	.word	0xffffffff


	//   ....[3]....
        /*0048*/ 	.word	0xffffffff


	//   ....[4]....
        /*004c*/ 	.word	0xffffffff


	//----- nvinfo : EIATTR_COOP_GROUP_INSTR_OFFSETS
	.align		4
.L_24:
        /*0050*/ 	.byte	0x04, 0x28
        /*0052*/ 	.short	(.L_26 - .L_25)


	//   ....[0]....
.L_25:
        /*0054*/ 	.word	0x00000060


	//   ....[1]....
        /*0058*/ 	.word	0x00000070


	//   ....[2]....
        /*005c*/ 	.word	0x00000130


	//   ....[3]....
        /*0060*/ 	.word	0x000002a0


	//   ....[4]....
        /*0064*/ 	.word	0x00000fc0


	//----- nvinfo : EIATTR_REG_RECONFIG
	.align		4
.L_26:
        /*0068*/ 	.byte	0x01, 0x54
	.zero		2


	//----- nvinfo : EIATTR_MBARRIER_INSTR_OFFSETS
	.align		4
        /*006c*/ 	.byte	0x04, 0x39
        /*006e*/ 	.short	(.L_28 - .L_27)


	//   ....[0]....
.L_27:
        /*0070*/ 	.word	0x00000230
        /*0074*/ 	.word	0x000000ff
        /*0078*/ 	.word	0x00000000
        /*007c*/ 	.short	0x0100
        /*007e*/ 	.byte	0x08
	.zero		1


	//   ....[1]....
        /*0080*/ 	.word	0x00000240
        /*0084*/ 	.word	0x000000ff
        /*0088*/ 	.word	0x00000018
        /*008c*/ 	.short	0x0100
        /*008e*/ 	.byte	0x08
	.zero		1


	//   ....[2]....
        /*0090*/ 	.word	0x00000250
        /*0094*/ 	.word	0x000000ff
        /*0098*/ 	.word	0x00000008
        /*009c*/ 	.short	0x0100
        /*009e*/ 	.byte	0x08
	.zero		1


	//   ....[3]....
        /*00a0*/ 	.word	0x00000260
        /*00a4*/ 	.word	0x000000ff
        /*00a8*/ 	.word	0x00000020
        /*00ac*/ 	.short	0x0100
        /*00ae*/ 	.byte	0x08
	.zero		1


	//   ....[4]....
        /*00b0*/ 	.word	0x00000270
        /*00b4*/ 	.word	0x000000ff
        /*00b8*/ 	.word	0x00000010
        /*00bc*/ 	.short	0x0100
        /*00be*/ 	.byte	0x08
	.zero		1


	//   ....[5]....
        /*00c0*/ 	.word	0x00000280
        /*00c4*/ 	.word	0x000000ff
        /*00c8*/ 	.word	0x00000028
        /*00cc*/ 	.short	0x0100
        /*00ce*/ 	.byte	0x08
	.zero		1


	//   ....[6]....
        /*00d0*/ 	.word	0x00000510
        /*00d4*/ 	.word	0x000000ff
        /*00d8*/ 	.word	0x00000040
        /*00dc*/ 	.short	0x0100
        /*00de*/ 	.byte	0x06
	.zero		1


	//   ....[7]....
        /*00e0*/ 	.word	0x00000570
        /*00e4*/ 	.word	0x000000ff
        /*00e8*/ 	.word	0x00000048
        /*00ec*/ 	.short	0x0100
        /*00ee*/ 	.byte	0x06
	.zero		1


	//   ....[8]....
        /*00f0*/ 	.word	0x000012f0
        /*00f4*/ 	.word	0x000000ff
        /*00f8*/ 	.word	0x00000000
        /*00fc*/ 	.short	0x010a
        /*00fe*/ 	.byte	0x06
	.zero		1


	//   ....[9]....
        /*0100*/ 	.word	0x00001330
        /*0104*/ 	.word	0x000000ff
        /*0108*/ 	.word	0x00000000
        /*010c*/ 	.short	0x010a
        /*010e*/ 	.byte	0x06
	.zero		1


	//   ....[10]....
        /*0110*/ 	.word	0x00001960
        /*0114*/ 	.word	0x000000ff
        /*0118*/ 	.word	0x00000000
        /*011c*/ 	.short	0x010a
        /*011e*/ 	.byte	0x0c
	.zero		1


	//   ....[11]....
        /*0120*/ 	.word	0x000019a0
        /*0124*/ 	.word	0x000000ff
        /*0128*/ 	.word	0x00000000
        /*012c*/ 	.short	0x010a
        /*012e*/ 	.byte	0x0c
	.zero		1


	//   ....[12]....
        /*0130*/ 	.word	0x00001dd0
        /*0134*/ 	.word	0x000000ff
        /*0138*/ 	.word	0x00000000
        /*013c*/ 	.short	0x0101
        /*013e*/ 	.byte	0x08
	.zero		1


	//   ....[13]....
        /*0140*/ 	.word	0x00002220
        /*0144*/ 	.word	0x000000ff
        /*0148*/ 	.word	0x00000000
        /*014c*/ 	.short	0x0101
        /*014e*/ 	.byte	0x08
	.zero		1


	//   ....[14]....
        /*0150*/ 	.word	0x00005bc0
        /*0154*/ 	.word	0x00000012
        /*0158*/ 	.word	0x00000018
        /*015c*/ 	.short	0x010a
        /*015e*/ 	.byte	0x3f
	.zero		1


	//   ....[15]....
        /*0160*/ 	.word	0x00005f50
        /*0164*/ 	.word	0x00000007
        /*0168*/ 	.word	0x00000048
        /*016c*/ 	.short	0x0101
        /*016e*/ 	.byte	0x3f
	.zero		1


	//   ....[16]....
        /*0170*/ 	.word	0x00006690
        /*0174*/ 	.word	0x00000007
        /*0178*/ 	.word	0x00000000
        /*017c*/ 	.short	0x010a
        /*017e*/ 	.byte	0x3f
	.zero		1


	//   ....[17]....
        /*0180*/ 	.word	0x00006710
        /*0184*/ 	.word	0x00000006
        /*0188*/ 	.word	0x00000000
        /*018c*/ 	.short	0x010a
        /*018e*/ 	.byte	0x3f
	.zero		1


	//   ....[18]....
        /*0190*/ 	.word	0x000067a0
        /*0194*/ 	.word	0x00000003
        /*0198*/ 	.word	0x00000000
        /*019c*/ 	.short	0x010a
        /*019e*/ 	.byte	0x3f
	.zero		1


	//   ....[19]....
        /*01a0*/ 	.word	0x00006810
        /*01a4*/ 	.word	0x00000007
        /*01a8*/ 	.word	0x00000000
        /*01ac*/ 	.short	0x010a
        /*01ae*/ 	.byte	0x3f
	.zero		1


	//   ....[20]....
        /*01b0*/ 	.word	0x00006870
        /*01b4*/ 	.word	0x00000008
        /*01b8*/ 	.word	0x00000000
        /*01bc*/ 	.short	0x010a
        /*01be*/ 	.byte	0x3f
	.zero		1


	//   ....[21]....
        /*01c0*/ 	.word	0x00006940
        /*01c4*/ 	.word	0x00000012
        /*01c8*/ 	.word	0x00000018
        /*01cc*/ 	.short	0x010a
        /*01ce*/ 	.byte	0x3f
	.zero		1


	//   ....[22]....
        /*01d0*/ 	.word	0x00006a20
        /*01d4*/ 	.word	0x00000007
        /*01d8*/ 	.word	0x00000000
        /*01dc*/ 	.short	0x010a
        /*01de*/ 	.byte	0x3f
	.zero		1


	//   ....[23]....
        /*01e0*/ 	.word	0x00006a70
        /*01e4*/ 	.word	0x00000006
        /*01e8*/ 	.word	0x00000000
        /*01ec*/ 	.short	0x010a
        /*01ee*/ 	.byte	0x3f
	.zero		1


	//----- nvinfo : EIATTR_NUM_MBARRIERS
	.align		4
.L_28:
        /*01f0*/ 	.byte	0x03, 0x38
        /*01f2*/ 	.short	0x0008


	//----- nvinfo : EIATTR_EXIT_INSTR_OFFSETS
	.align		4
        /*01f4*/ 	.byte	0x04, 0x1c
        /*01f6*/ 	.short	(.L_30 - .L_29)


	//   ....[0]....
.L_29:
        /*01f8*/ 	.word	0x000005c0


	//   ....[1]....
        /*01fc*/ 	.word	0x00000e90


	//   ....[2]....
        /*0200*/ 	.word	0x00005220


	//   ....[3]....
        /*0204*/ 	.word	0x00005860


	//   ....[4]....
        /*0208*/ 	.word	0x000067f0


	//----- nvinfo : EIATTR_MAX_THREADS
	.align		4
.L_30:
        /*020c*/ 	.byte	0x04, 0x05
        /*020e*/ 	.short	(.L_32 - .L_31)
.L_31:
        /*0210*/ 	.word	0x00000180
        /*0214*/ 	.word	0x00000001
        /*0218*/ 	.word	0x00000001


	//----- nvinfo : EIATTR_CRS_STACK_SIZE
	.align		4
.L_32:
        /*021c*/ 	.byte	0x04, 0x1e
        /*021e*/ 	.short	(.L_34 - .L_33)
.L_33:
        /*0220*/ 	.word	0x00000000


	//----- nvinfo : EIATTR_CBANK_PARAM_SIZE
	.align		4
.L_34:
        /*0224*/ 	.byte	0x03, 0x19
        /*0226*/ 	.short	0x0470


	//----- nvinfo : EIATTR_PARAM_CBANK
	.align		4
        /*0228*/ 	.byte	0x04, 0x0a
        /*022a*/ 	.short	(.L_36 - .L_35)
	.align		4
.L_35:
        /*022c*/ 	.word	index@(.nv.constant0._ZN7cutlass13device_kernelINS_4gemm6kernel13GemmUniversalIN4cute5tupleIJiiiiEEENS1_10collective13CollectiveMmaINS1_37MainloopSm90TmaGmmaWarpSpecializedFP8ILi3ENS5_IJNS4_1CILi1EEESB_SB_EEENS1_35KernelTmaWarpSpecializedCooperativeEEENS5_IJNSA_ILi128EEENSA_ILi64EEESG_EEENS_12float_e4m3_tENS5_IJlSB_lEEESI_SJ_NS4_8TiledMMAINS4_8MMA_AtomIJNS4_4SM904GMMA30MMA_64x64x32_F32E4M3E4M3_SS_TNILNSN_7ScaleInE1ELSP_1EEEEEENS4_6LayoutINS5_IJNSA_ILi2EEESB_SB_EEENS5_IJSB_NSA_ILi0EEESV_EEEEENS5_IJNS4_10UnderscoreESY_SY_EEEEENS4_13SM90_TMA_LOADENS4_14ComposedLayoutINS4_7SwizzleILi2ELi4ELi3EEENS4_18smem_ptr_flag_bitsILi8EEENSS_INS5_IJNSA_ILi8EEESG_EEENS5_IJSG_SB_EEEEEEEvNS4_8identityES11_S1B_vS1C_EENS_8epilogue10collective6detail29Sm90TmaWarpSpecializedAdapterINS1F_15DefaultEpilogueISI_SJ_SJ_NS1E_6thread17LinearCombinationISI_Li1EffLNS1J_9ScaleType4KindE0ELNS_15FloatRoundStyleE2ESI_EENS1_15EpilogueDefaultEEEEEvvEEEEvNT_6ParamsE)
        /*0230*/ 	.short	0x0210
        /*0232*/ 	.short	0x0470


	//----- nvinfo : EIATTR_SW_WAR
	.align		4
.L_36:
        /*0234*/ 	.byte	0x04, 0x36
        /*0236*/ 	.short	(.L_38 - .L_37)
.L_37:
        /*0238*/ 	.word	0x00000008
.L_38:


//--------------------- .nv.callgraph             --------------------------
	.section	.nv.callgraph,"",@"SHT_CUDA_CALLGRAPH"
	.align	4
	.sectionentsize	8
	.align		4
        /*0000*/ 	.word	0x00000000
	.align		4
        /*0004*/ 	.word	0xffffffff
	.align		4
        /*0008*/ 	.word	0x00000000
	.align		4
        /*000c*/ 	.word	0xfffffffe
	.align		4
        /*0010*/ 	.word	0x00000000
	.align		4
        /*0014*/ 	.word	0xfffffffd
	.align		4
        /*0018*/ 	.word	0x00000000
	.align		4
        /*001c*/ 	.word	0xfffffffc


//--------------------- .nv.constant4             --------------------------
	.section	.nv.constant4,"a",@progbits
	.align	8
	.align		8
.nv.constant4:
        /*0000*/ 	.dword	_ZN39_INTERNAL_6cce1629_4_k_cu_5c226077_44154cuda3std3__45__cpo5beginE
	.align		8
        /*0008*/ 	.dword	_ZN39_INTERNAL_6cce1629_4_k_cu_5c226077_44154cuda3std3__45__cpo3endE
	.align		8
        /*0010*/ 	.dword	_ZN39_INTERNAL_6cce1629_4_k_cu_5c226077_44154cuda3std3__45__cpo6cbeginE
	.align		8
        /*0018*/ 	.dword	_ZN39_INTERNAL_6cce1629_4_k_cu_5c226077_44154cuda3std3__45__cpo4cendE
	.align		8
        /*0020*/ 	.dword	_ZN39_INTERNAL_6cce1629_4_k_cu_5c226077_44154cuda3std3__441_GLOBAL__N__6cce1629_4_k_cu_5c226077_44156ignoreE
	.align		8
        /*0028*/ 	.dword	_ZN39_INTERNAL_6cce1629_4_k_cu_5c226077_44154cuda3std3__419piecewise_constructE
	.align		8
        /*0030*/ 	.dword	_ZN39_INTERNAL_6cce1629_4_k_cu_5c226077_44154cuda3std3__48in_placeE
	.align		8
        /*0038*/ 	.dword	_ZN39_INTERNAL_6cce1629_4_k_cu_5c226077_44154cuda3std6ranges3__45__cpo4swapE
	.align		8
        /*0040*/ 	.dword	_ZN39_INTERNAL_6cce1629_4_k_cu_5c226077_44154cuda3std6ranges3__45__cpo9iter_moveE
	.align		8
        /*0048*/ 	.dword	_ZN39_INTERNAL_6cce1629_4_k_cu_5c226077_44154cute7productE
	.align		8
        /*0050*/ 	.dword	_ZN39_INTERNAL_6cce1629_4_k_cu_5c226077_44154cute1_E


//--------------------- .text._ZN7cutlass13device_kernelINS_4gemm6kernel13GemmUniversalIN4cute5tupleIJiiiiEEENS1_10collective13CollectiveMmaINS1_37MainloopSm90TmaGmmaWarpSpecializedFP8ILi3ENS5_IJNS4_1CILi1EEESB_SB_EEENS1_35KernelTmaWarpSpecializedCooperativeEEENS5_IJNSA_ILi128EEENSA_ILi64EEESG_EEENS_12float_e4m3_tENS5_IJlSB_lEEESI_SJ_NS4_8TiledMMAINS4_8MMA_AtomIJNS4_4SM904GMMA30MMA_64x64x32_F32E4M3E4M3_SS_TNILNSN_7ScaleInE1ELSP_1EEEEEENS4_6LayoutINS5_IJNSA_ILi2EEESB_SB_EEENS5_IJSB_NSA_ILi0EEESV_EEEEENS5_IJNS4_10UnderscoreESY_SY_EEEEENS4_13SM90_TMA_LOADENS4_14ComposedLayoutINS4_7SwizzleILi2ELi4ELi3EEENS4_18smem_ptr_flag_bitsILi8EEENSS_INS5_IJNSA_ILi8EEESG_EEENS5_IJSG_SB_EEEEEEEvNS4_8identityES11_S1B_vS1C_EENS_8epilogue10collective6detail29Sm90TmaWarpSpecializedAdapterINS1F_15DefaultEpilogueISI_SJ_SJ_NS1E_6thread17LinearCombinationISI_Li1EffLNS1J_9ScaleType4KindE0ELNS_15FloatRoundStyleE2ESI_EENS1_15EpilogueDefaultEEEEEvvEEEEvNT_6ParamsE --------------------------
	.section	.text._ZN7cutlass13device_kernelINS_4gemm6kernel13GemmUniversalIN4cute5tupleIJiiiiEEENS1_10collective13CollectiveMmaINS1_37MainloopSm90TmaGmmaWarpSpecializedFP8ILi3ENS5_IJNS4_1CILi1EEESB_SB_EEENS1_35KernelTmaWarpSpecializedCooperativeEEENS5_IJNSA_ILi128EEENSA_ILi64EEESG_EEENS_12float_e4m3_tENS5_IJlSB_lEEESI_SJ_NS4_8TiledMMAINS4_8MMA_AtomIJNS4_4SM904GMMA30MMA_64x64x32_F32E4M3E4M3_SS_TNILNSN_7ScaleInE1ELSP_1EEEEEENS4_6LayoutINS5_IJNSA_ILi2EEESB_SB_EEENS5_IJSB_NSA_ILi0EEESV_EEEEENS5_IJNS4_10UnderscoreESY_SY_EEEEENS4_13SM90_TMA_LOADENS4_14ComposedLayoutINS4_7SwizzleILi2ELi4ELi3EEENS4_18smem_ptr_flag_bitsILi8EEENSS_INS5_IJNSA_ILi8EEESG_EEENS5_IJSG_SB_EEEEEEEvNS4_8identityES11_S1B_vS1C_EENS_8epilogue10collective6detail29Sm90TmaWarpSpecializedAdapterINS1F_15DefaultEpilogueISI_SJ_SJ_NS1E_6thread17LinearCombinationISI_Li1EffLNS1J_9ScaleType4KindE0ELNS_15FloatRoundStyleE2ESI_EENS1_15EpilogueDefaultEEEEEvvEEEEvNT_6ParamsE,"ax",@progbits
	.align	128
.text._ZN7cutlass13device_kernelINS_4gemm6kernel13GemmUniversalIN4cute5tupleIJiiiiEEENS1_10collective13CollectiveMmaINS1_37MainloopSm90TmaGmmaWarpSpecializedFP8ILi3ENS5_IJNS4_1CILi1EEESB_SB_EEENS1_35KernelTmaWarpSpecializedCooperativeEEENS5_IJNSA_ILi128EEENSA_ILi64EEESG_EEENS_12float_e4m3_tENS5_IJlSB_lEEESI_SJ_NS4_8TiledMMAINS4_8MMA_AtomIJNS4_4SM904GMMA30MMA_64x64x32_F32E4M3E4M3_SS_TNILNSN_7ScaleInE1ELSP_1EEEEEENS4_6LayoutINS5_IJNSA_ILi2EEESB_SB_EEENS5_IJSB_NSA_ILi0EEESV_EEEEENS5_IJNS4_10UnderscoreESY_SY_EEEEENS4_13SM90_TMA_LOADENS4_14ComposedLayoutINS4_7SwizzleILi2ELi4ELi3EEENS4_18smem_ptr_flag_bitsILi8EEENSS_INS5_IJNSA_ILi8EEESG_EEENS5_IJSG_SB_EEEEEEEvNS4_8identityES11_S1B_vS1C_EENS_8epilogue10collective6detail29Sm90TmaWarpSpecializedAdapterINS1F_15DefaultEpilogueISI_SJ_SJ_NS1E_6thread17LinearCombinationISI_Li1EffLNS1J_9ScaleType4KindE0ELNS_15FloatRoundStyleE2ESI_EENS1_15EpilogueDefaultEEEEEvvEEEEvNT_6ParamsE:
        .type           _ZN7cutlass13device_kernelINS_4gemm6kernel13GemmUniversalIN4cute5tupleIJiiiiEEENS1_10collective13CollectiveMmaINS1_37MainloopSm90TmaGmmaWarpSpecializedFP8ILi3ENS5_IJNS4_1CILi1EEESB_SB_EEENS1_35KernelTmaWarpSpecializedCooperativeEEENS5_IJNSA_ILi128EEENSA_ILi64EEESG_EEENS_12float_e4m3_tENS5_IJlSB_lEEESI_SJ_NS4_8TiledMMAINS4_8MMA_AtomIJNS4_4SM904GMMA30MMA_64x64x32_F32E4M3E4M3_SS_TNILNSN_7ScaleInE1ELSP_1EEEEEENS4_6LayoutINS5_IJNSA_ILi2EEESB_SB_EEENS5_IJSB_NSA_ILi0EEESV_EEEEENS5_IJNS4_10UnderscoreESY_SY_EEEEENS4_13SM90_TMA_LOADENS4_14ComposedLayoutINS4_7SwizzleILi2ELi4ELi3EEENS4_18smem_ptr_flag_bitsILi8EEENSS_INS5_IJNSA_ILi8EEESG_EEENS5_IJSG_SB_EEEEEEEvNS4_8identityES11_S1B_vS1C_EENS_8epilogue10collective6detail29Sm90TmaWarpSpecializedAdapterINS1F_15DefaultEpilogueISI_SJ_SJ_NS1E_6thread17LinearCombinationISI_Li1EffLNS1J_9ScaleType4KindE0ELNS_15FloatRoundStyleE2ESI_EENS1_15EpilogueDefaultEEEEEvvEEEEvNT_6ParamsE,@function
        .size           _ZN7cutlass13device_kernelINS_4gemm6kernel13GemmUniversalIN4cute5tupleIJiiiiEEENS1_10collective13CollectiveMmaINS1_37MainloopSm90TmaGmmaWarpSpecializedFP8ILi3ENS5_IJNS4_1CILi1EEESB_SB_EEENS1_35KernelTmaWarpSpecializedCooperativeEEENS5_IJNSA_ILi128EEENSA_ILi64EEESG_EEENS_12float_e4m3_tENS5_IJlSB_lEEESI_SJ_NS4_8TiledMMAINS4_8MMA_AtomIJNS4_4SM904GMMA30MMA_64x64x32_F32E4M3E4M3_SS_TNILNSN_7ScaleInE1ELSP_1EEEEEENS4_6LayoutINS5_IJNSA_ILi2EEESB_SB_EEENS5_IJSB_NSA_ILi0EEESV_EEEEENS5_IJNS4_10UnderscoreESY_SY_EEEEENS4_13SM90_TMA_LOADENS4_14ComposedLayoutINS4_7SwizzleILi2ELi4ELi3EEENS4_18smem_ptr_flag_bitsILi8EEENSS_INS5_IJNSA_ILi8EEESG_EEENS5_IJSG_SB_EEEEEEEvNS4_8identityES11_S1B_vS1C_EENS_8epilogue10collective6detail29Sm90TmaWarpSpecializedAdapterINS1F_15DefaultEpilogueISI_SJ_SJ_NS1E_6thread17LinearCombinationISI_Li1EffLNS1J_9ScaleType4KindE0ELNS_15FloatRoundStyleE2ESI_EENS1_15EpilogueDefaultEEEEEvvEEEEvNT_6ParamsE,(.L_x_135 - _ZN7cutlass13device_kernelINS_4gemm6kernel13GemmUniversalIN4cute5tupleIJiiiiEEENS1_10collective13CollectiveMmaINS1_37MainloopSm90TmaGmmaWarpSpecializedFP8ILi3ENS5_IJNS4_1CILi1EEESB_SB_EEENS1_35KernelTmaWarpSpecializedCooperativeEEENS5_IJNSA_ILi128EEENSA_ILi64EEESG_EEENS_12float_e4m3_tENS5_IJlSB_lEEESI_SJ_NS4_8TiledMMAINS4_8MMA_AtomIJNS4_4SM904GMMA30MMA_64x64x32_F32E4M3E4M3_SS_TNILNSN_7ScaleInE1ELSP_1EEEEEENS4_6LayoutINS5_IJNSA_ILi2EEESB_SB_EEENS5_IJSB_NSA_ILi0EEESV_EEEEENS5_IJNS4_10UnderscoreESY_SY_EEEEENS4_13SM90_TMA_LOADENS4_14ComposedLayoutINS4_7SwizzleILi2ELi4ELi3EEENS4_18smem_ptr_flag_bitsILi8EEENSS_INS5_IJNSA_ILi8EEESG_EEENS5_IJSG_SB_EEEEEEEvNS4_8identityES11_S1B_vS1C_EENS_8epilogue10collective6detail29Sm90TmaWarpSpecializedAdapterINS1F_15DefaultEpilogueISI_SJ_SJ_NS1E_6thread17LinearCombinationISI_Li1EffLNS1J_9ScaleType4KindE0ELNS_15FloatRoundStyleE2ESI_EENS1_15EpilogueDefaultEEEEEvvEEEEvNT_6ParamsE)
        .other          _ZN7cutlass13device_kernelINS_4gemm6kernel13GemmUniversalIN4cute5tupleIJiiiiEEENS1_10collective13CollectiveMmaINS1_37MainloopSm90TmaGmmaWarpSpecializedFP8ILi3ENS5_IJNS4_1CILi1EEESB_SB_EEENS1_35KernelTmaWarpSpecializedCooperativeEEENS5_IJNSA_ILi128EEENSA_ILi64EEESG_EEENS_12float_e4m3_tENS5_IJlSB_lEEESI_SJ_NS4_8TiledMMAINS4_8MMA_AtomIJNS4_4SM904GMMA30MMA_64x64x32_F32E4M3E4M3_SS_TNILNSN_7ScaleInE1ELSP_1EEEEEENS4_6LayoutINS5_IJNSA_ILi2EEESB_SB_EEENS5_IJSB_NSA_ILi0EEESV_EEEEENS5_IJNS4_10UnderscoreESY_SY_EEEEENS4_13SM90_TMA_LOADENS4_14ComposedLayoutINS4_7SwizzleILi2ELi4ELi3EEENS4_18smem_ptr_flag_bitsILi8EEENSS_INS5_IJNSA_ILi8EEESG_EEENS5_IJSG_SB_EEEEEEEvNS4_8identityES11_S1B_vS1C_EENS_8epilogue10collective6detail29Sm90TmaWarpSpecializedAdapterINS1F_15DefaultEpilogueISI_SJ_SJ_NS1E_6thread17LinearCombinationISI_Li1EffLNS1J_9ScaleType4KindE0ELNS_15FloatRoundStyleE2ESI_EENS1_15EpilogueDefaultEEEEEvvEEEEvNT_6ParamsE,@"STO_CUDA_ENTRY STV_DEFAULT"
_ZN7cutlass13device_kernelINS_4gemm6kernel13GemmUniversalIN4cute5tupleIJiiiiEEENS1_10collective13CollectiveMmaINS1_37MainloopSm90TmaGmmaWarpSpecializedFP8ILi3ENS5_IJNS4_1CILi1EEESB_SB_EEENS1_35KernelTmaWarpSpecializedCooperativeEEENS5_IJNSA_ILi128EEENSA_ILi64EEESG_EEENS_12float_e4m3_tENS5_IJlSB_lEEESI_SJ_NS4_8TiledMMAINS4_8MMA_AtomIJNS4_4SM904GMMA30MMA_64x64x32_F32E4M3E4M3_SS_TNILNSN_7ScaleInE1ELSP_1EEEEEENS4_6LayoutINS5_IJNSA_ILi2EEESB_SB_EEENS5_IJSB_NSA_ILi0EEESV_EEEEENS5_IJNS4_10UnderscoreESY_SY_EEEEENS4_13SM90_TMA_LOADENS4_14ComposedLayoutINS4_7SwizzleILi2ELi4ELi3EEENS4_18smem_ptr_flag_bitsILi8EEENSS_INS5_IJNSA_ILi8EEESG_EEENS5_IJSG_SB_EEEEEEEvNS4_8identityES11_S1B_vS1C_EENS_8epilogue10collective6detail29Sm90TmaWarpSpecializedAdapterINS1F_15DefaultEpilogueISI_SJ_SJ_NS1E_6thread17LinearCombinationISI_Li1EffLNS1J_9ScaleType4KindE0ELNS_15FloatRoundStyleE2ESI_EENS1_15EpilogueDefaultEEEEEvvEEEEvNT_6ParamsE:
[----:B------:R-:W-:Y:S01]  /*0000*/  LDC R1, c[0x0][0x28] ;  /* 0x00000a00ff017b82 */ /* 0x000fe20000000800 */
[----:B------:R-:W0:Y:S01]  /*0010*/  S2R R2, SR_TID.X ;  /* 0x0000000000027919 */ /* 0x000e220000002100 */
[----:B------:R-:W-:Y:S01]  /*0020*/  ELECT P0, URZ, PT ;  /* 0x00000000003f782f */ /* 0x000fe20003800000 */
[----:B------:R-:W-:Y:S01]  /*0030*/  BSSY B0, `(.L_x_0) ;  /* 0x000000f000007945 */ /* 0x000fe20003800000 */
[--C-:B0-----:R-:W-:Y:S02]  /*0040*/  SHF.R.U32.HI R0, RZ, 0x5, R2.reuse ;  /* 0x00000005ff007819 */ /* 0x101fe40000011602 */
[----:B------:R-:W-:-:S03]  /*0050*/  SHF.R.U32.HI R4, RZ, 0x7, R2 ;  /* 0x00000007ff047819 */ /* 0x000fc60000011602 */
[----:B------:R-:W0:Y:S04]  /*0060*/  SHFL.IDX PT, R3, R0, RZ, 0x1f ;  /* 0x00001fff00037589 */ /* 0x000e2800000e0000 */
[----:B------:R1:W2:Y:S01]  /*0070*/  SHFL.IDX PT, R7, R4, RZ, 0x1f ;  /* 0x00001fff04077589 */ /* 0x0002a200000e0000 */
[----:B0-----:R-:W-:-:S13]  /*0080*/  ISETP.NE.OR P0, PT, R3, RZ, !P0 ;  /* 0x000000ff0300720c */ /* 0x001fda0004705670 */
[----:B-12---:R-:W-:Y:S05]  /*0090*/  @P0 BRA `(.L_x_1) ;  /* 0x0000000000200947 */ /* 0x006fea0003800000 */
[----:B------:R-:W-:Y:S02]  /*00a0*/  ULDC.64 UR4, c[0x0][0x198] ;  /* 0x0000660000047ab9 */ /* 0x000fe40000000a00 */
[----:B------:R-:W-:Y:S02]  /*00b0*/  UIADD3 UR6, UP0, UR4, 0xf0, URZ ;  /* 0x000000f004067890 */ /* 0x000fe4000ff1e03f */
[----:B------:R-:W-:Y:S02]  /*00c0*/  UIADD3 UR4, UP1, UR4, 0x1f0, URZ ;  /* 0x000001f004047890 */ /* 0x000fe4000ff3e03f */
[----:B------:R-:W-:Y:S02]  /*00d0*/  UIADD3.X UR7, URZ, UR5, URZ, UP0, !UPT ;  /* 0x000000053f077290 */ /* 0x000fe400087fe43f */
[----:B------:R-:W-:-:S07]  /*00e0*/  UIADD3.X UR5, URZ, UR5, URZ, UP1, !UPT ;  /* 0x000000053f057290 */ /* 0x000fce0008ffe43f */
[----:B------:R0:W-:Y:S02]  /*00f0*/  UTMACCTL.PF [UR6] ;  /* 0x00000000060079b9 */ /* 0x0001e40008040000 */
[----:B------:R0:W-:Y:S02]  /*0100*/  UTMACCTL.PF [UR4] ;  /* 0x00000000040079b9 */ /* 0x0001e40008040000 */
[----:B0-----:R-:W-:Y:S01]  /*0110*/  NOP ;  /* 0x0000000000007918 */ /* 0x001fe20000000000 */
.L_x_1:
[----:B------:R-:W-:Y:S05]  /*0120*/  BSYNC B0 ;  /* 0x0000000000007941 */ /* 0x000fea0003800000 */
.L_x_0:
[----:B------:R-:W0:Y:S02]  /*0130*/  SHFL.IDX PT, R4, R0, RZ, 0x1f ;  /* 0x00001fff00047589 */ /* 0x000e2400000e0000 */
[----:B0-----:R-:W-:-:S13]  /*0140*/  ISETP.NE.AND P0, PT, R4, RZ, PT ;  /* 0x000000ff0400720c */ /* 0x001fda0003f05270 */
[----:B------:R-:W-:Y:S05]  /*0150*/  @P0 BRA `(.L_x_2) ;  /* 0x0000000000500947 */ /* 0x000fea0003800000 */
[----:B------:R-:W0:Y:S01]  /*0160*/  S2UR UR8, SR_CgaCtaId ;  /* 0x00000000000879c3 */ /* 0x000e220000008800 */
[----:B------:R-:W-:Y:S01]  /*0170*/  UMOV UR4, 0x400 ;  /* 0x0000040000047882 */ /* 0x000fe20000000000 */
[----:B------:R-:W-:Y:S01]  /*0180*/  UMOV UR5, 0x1 ;  /* 0x0000000100057882 */ /* 0x000fe20000000000 */
[----:B------:R-:W-:Y:S01]  /*0190*/  UMOV UR6, 0x100 ;  /* 0x0000010000067882 */ /* 0x000fe20000000000 */
[----:B------:R-:W-:Y:S01]  /*01a0*/  ELECT P0, URZ, PT ;  /* 0x00000000003f782f */ /* 0x000fe20003800000 */
[----:B------:R-:W-:-:S04]  /*01b0*/  UIADD3 UR6, -UR6, 0x100000, URZ ;  /* 0x0010000006067890 */ /* 0x000fc8000fffe13f */
[----:B------:R-:W-:Y:S02]  /*01c0*/  USHF.L.U32 UR7, UR6, 0xb, URZ ;  /* 0x0000000b06077899 */ /* 0x000fe4000800063f */
[----:B------:R-:W-:Y:S02]  /*01d0*/  USHF.L.U32 UR6, UR6, 0x1, URZ ;  /* 0x0000000106067899 */ /* 0x000fe4000800063f */
[----:B0-----:R-:W-:Y:S02]  /*01e0*/  ULEA UR8, UR8, UR4, 0x18 ;  /* 0x0000000408087291 */ /* 0x001fe4000f8ec03f */
[----:B------:R-:W-:-:S04]  /*01f0*/  UIADD3 UR4, -UR5, 0x100000, URZ ;  /* 0x0010000005047890 */ /* 0x000fc8000fffe13f */
[----:B------:R-:W-:Y:S02]  /*0200*/  USHF.L.U32 UR5, UR4, 0xb, URZ ;  /* 0x0000000b04057899 */ /* 0x000fe4000800063f */
[----:B------:R-:W-:Y:S01]  /*0210*/  USHF.L.U32 UR4, UR4, 0x1, URZ ;  /* 0x0000000104047899 */ /* 0x000fe2000800063f */
[----:B------:R-:W0:Y:S11]  /*0220*/  FENCE.VIEW.ASYNC.S ;  /* 0x00000000000073c6 */ /* 0x000e360000000000 */
[----:B0-----:R0:W1:Y:S01]  /*0230*/  SYNCS.EXCH.64 URZ, [UR8], UR4 ;  /* 0x00000004083f75b2 */ /* 0x0010620008000100 */
[----:B------:R0:W2:Y:S01]  /*0240*/  SYNCS.EXCH.64 URZ, [UR8+0x18], UR6 ;  /* 0x00001806083f75b2 */ /* 0x0000a20008000100 */
[----:B------:R0:W3:Y:S01]  /*0250*/  SYNCS.EXCH.64 URZ, [UR8+0x8], UR4 ;  /* 0x00000804083f75b2 */ /* 0x0000e20008000100 */
[----:B------:R0:W4:Y:S01]  /*0260*/  SYNCS.EXCH.64 URZ, [UR8+0x20], UR6 ;  /* 0x00002006083f75b2 */ /* 0x0001220008000100 */
[----:B------:R0:W0:Y:S01]  /*0270*/  SYNCS.EXCH.64 URZ, [UR8+0x10], UR4 ;  /* 0x00001004083f75b2 */ /* 0x0000220008000100 */
[----:B------:R0:W0:Y:S01]  /*0280*/  SYNCS.EXCH.64 URZ, [UR8+0x28], UR6 ;  /* 0x00002806083f75b2 */ /* 0x0000220008000100 */
[----:B------:R-:W-:Y:S01]  /*0290*/  NOP ;  /* 0x0000000000007918 */ /* 0x000fe20000000000 */
.L_x_2:
[----:B------:R-:W5:Y:S01]  /*02a0*/  SHFL.IDX PT, R0, R0, RZ, 0x1f ;  /* 0x00001fff00007589 */ /* 0x000f6200000e0000 */
[----:B------:R-:W1:Y:S01]  /*02b0*/  LDC R4, c[0x0][0x65c] ;  /* 0x00019700ff047b82 */ /* 0x000e620000000800 */
[----:B------:R-:W-:Y:S02]  /*02c0*/  ELECT P0, URZ, PT ;  /* 0x00000000003f782f */ /* 0x000fe40003800000 */
[----:B------:R-:W-:Y:S01]  /*02d0*/  ISETP.NE.AND P2, PT, R7, RZ, PT ;  /* 0x000000ff0700720c */ /* 0x000fe20003f45270 */
[----:B------:R-:W2:Y:S01]  /*02e0*/  S2R R8, SR_CTAID.Y ;  /* 0x0000000000087919 */ /* 0x000ea20000002600 */
[----:B0-----:R-:W-:Y:S01]  /*02f0*/  UMOV UR4, 0x20 ;  /* 0x0000002000047882 */ /* 0x001fe20000000000 */
[----:B------:R-:W-:Y:S01]  /*0300*/  NOP ;  /* 0x0000000000007918 */ /* 0x000fe20000000000 */
[----:B------:R-:W-:Y:S01]  /*0310*/  NOP ;  /* 0x0000000000007918 */ /* 0x000fe20000000000 */
[----:B------:R-:W0:Y:S01]  /*0320*/  S2R R6, SR_CTAID.X ;  /* 0x0000000000067919 */ /* 0x000e220000002500 */
[----:B-----5:R-:W-:-:S02]  /*0330*/  ISETP.NE.OR P0, PT, R0, RZ, !P0 ;  /* 0x000000ff0000720c */ /* 0x020fc40004705670 */
[----:B-1----:R-:W-:Y:S02]  /*0340*/  ISETP.NE.AND P4, PT, R4, 0x1, PT ;  /* 0x000000010400780c */ /* 0x002fe40003f85270 */
[----:B------:R-:W-:-:S04]  /*0350*/  SHF.R.S32.HI R4, RZ, 0x1f, R3 ;  /* 0x0000001fff047819 */ /* 0x000fc80000011403 */
[----:B------:R-:W-:-:S04]  /*0360*/  LEA.HI R4, R4, R3, RZ, 0x2 ;  /* 0x0000000304047211 */ /* 0x000fc800078f10ff */
[----:B------:R-:W-:Y:S01]  /*0370*/  LOP3.LUT R4, R4, 0xfffffffc, RZ, 0xc0, !PT ;  /* 0xfffffffc04047812 */ /* 0x000fe200078ec0ff */
[----:B------:R-:W-:Y:S01]  /*0380*/  VOTEU.ALL UP0, P0 ;  /* 0x00000000003f7886 */ /* 0x000fe20000000000 */
[----:B------:R-:W-:Y:S01]  /*0390*/  VOTEU.ALL UP1, P0 ;  /* 0x00000000003f7886 */ /* 0x000fe20000020000 */
[----:B------:R-:W0:Y:S01]  /*03a0*/  @P4 LDC R9, c[0x0][0x10] ;  /* 0x00000400ff094b82 */ /* 0x000e220000000800 */
[----:B------:R-:W-:Y:S02]  /*03b0*/  @P4 IMAD.MOV.U32 R5, RZ, RZ, RZ ;  /* 0x000000ffff054224 */ /* 0x000fe400078e00ff */
[----:B------:R-:W-:Y:S01]  /*03c0*/  IMAD.IADD R3, R3, 0x1, -R4 ;  /* 0x0000000103037824 */ /* 0x000fe200078e0a04 */
[----:B------:R-:W-:Y:S01]  /*03d0*/  @!UP0 UMOV UR6, 0x400 ;  /* 0x0000040000068882 */ /* 0x000fe20000000000 */
[----:B------:R-:W-:-:S04]  /*03e0*/  @!UP0 UIADD3 UR4, -UR4, 0x100000, URZ ;  /* 0x0010000004048890 */ /* 0x000fc8000fffe13f */
[----:B------:R-:W-:Y:S02]  /*03f0*/  @!UP0 USHF.L.U32 UR5, UR4, 0xb, URZ ;  /* 0x0000000b04058899 */ /* 0x000fe4000800063f */
[----:B------:R-:W-:Y:S01]  /*0400*/  @!UP0 USHF.L.U32 UR4, UR4, 0x1, URZ ;  /* 0x0000000104048899 */ /* 0x000fe2000800063f */
[----:B--2---:R-:W-:Y:S01]  /*0410*/  @P4 IMAD.MOV.U32 R4, RZ, RZ, R8 ;  /* 0x000000ffff044224 */ /* 0x004fe200078e0008 */
[----:B------:R-:W1:Y:S01]  /*0420*/  @!UP0 S2UR UR7, SR_CgaCtaId ;  /* 0x00000000000789c3 */ /* 0x000e620000008800 */
[----:B------:R-:W-:-:S07]  /*0430*/  @P4 IMAD.MOV.U32 R13, RZ, RZ, RZ ;  /* 0x000000ffff0d4224 */ /* 0x000fce00078e00ff */
[----:B------:R-:W2:Y:S01]  /*0440*/  @!P4 LDC R11, c[0x0][0xc] ;  /* 0x00000300ff0bcb82 */ /* 0x000ea20000000800 */
[----:B0-----:R-:W-:-:S04]  /*0450*/  @P4 IMAD.WIDE.U32 R4, R6, R9, R4 ;  /* 0x0000000906044225 */ /* 0x001fc800078e0004 */
[----:B------:R-:W-:Y:S02]  /*0460*/  VIADD R9, R7, 0xffffffff ;  /* 0xffffffff07097836 */ /* 0x000fe40000000000 */
[----:B------:R-:W-:Y:S01]  /*0470*/  @P4 IMAD.MOV.U32 R0, RZ, RZ, R4 ;  /* 0x000000ffff004224 */ /* 0x000fe200078e0004 */
[----:B-1----:R-:W-:Y:S02]  /*0480*/  @!UP0 ULEA UR6, UR7, UR6, 0x18 ;  /* 0x0000000607068291 */ /* 0x002fe4000f8ec03f */
[----:B------:R-:W-:Y:S01]  /*0490*/  ISETP.GE.U32.AND P1, PT, R9, 0x2, PT ;  /* 0x000000020900780c */ /* 0x000fe20003f26070 */
[----:B------:R-:W-:Y:S01]  /*04a0*/  VOTEU.ALL UP0, P0 ;  /* 0x00000000003f7886 */ /* 0x000fe20000000000 */
[----:B------:R-:W-:Y:S01]  /*04b0*/  ISETP.NE.AND P0, PT, R3, 0x3, PT ;  /* 0x000000030300780c */ /* 0x000fe20003f05270 */
[----:B------:R-:W-:-:S03]  /*04c0*/  @P4 IMAD.IADD R5, R5, 0x1, R13 ;  /* 0x0000000105054824 */ /* 0x000fc600078e020d */
[----:B------:R-:W-:-:S04]  /*04d0*/  ISETP.EQ.OR P0, PT, R3, RZ, !P0 ;  /* 0x000000ff0300720c */ /* 0x000fc80004702670 */
[----:B------:R-:W-:Y:S01]  /*04e0*/  ISETP.EQ.AND P0, PT, R7, RZ, P0 ;  /* 0x000000ff0700720c */ /* 0x000fe20000702270 */
[----:B------:R-:W-:Y:S01]  /*04f0*/  IMAD.MOV.U32 R7, RZ, RZ, RZ ;  /* 0x000000ffff077224 */ /* 0x000fe200078e00ff */
[----:B------:R-:W0:Y:S02]  /*0500*/  FENCE.VIEW.ASYNC.S ;  /* 0x00000000000073c6 */ /* 0x000e240000000000 */
[----:B0-----:R0:W3:Y:S01]  /*0510*/  @!UP0 SYNCS.EXCH.64 URZ, [UR6+0x40], UR4 ;  /* 0x00004004063f85b2 */ /* 0x0010e20008000100 */
[----:B------:R-:W-:Y:S01]  /*0520*/  SEL R4, RZ, 0x1, !P0 ;  /* 0x00000001ff047807 */ /* 0x000fe20004000000 */
[----:B--2---:R-:W-:-:S03]  /*0530*/  @!P4 IMAD.WIDE.U32 R10, R11, R8, R6 ;  /* 0x000000080b0ac225 */ /* 0x004fc600078e0006 */
[----:B------:R-:W-:Y:S01]  /*0540*/  SEL R4, R4, 0x2, P1 ;  /* 0x0000000204047807 */ /* 0x000fe20000800000 */
[----:B------:R-:W-:Y:S02]  /*0550*/  @!P4 IMAD.MOV.U32 R0, RZ, RZ, R10 ;  /* 0x000000ffff00c224 */ /* 0x000fe400078e000a */
[----:B------:R-:W-:Y:S01]  /*0560*/  @!P4 IMAD.MOV.U32 R5, RZ, RZ, R11 ;  /* 0x000000ffff05c224 */ /* 0x000fe200078e000b */
[----:B------:R0:W3:Y:S01]  /*0570*/  @!UP1 SYNCS.EXCH.64 URZ, [UR6+0x48], UR4 ;  /* 0x00004804063f95b2 */ /* 0x0000e20008000100 */
[----:B------:R-:W-:Y:S01]  /*0580*/  NOP ;  /* 0x0000000000007918 */ /* 0x000fe20000000000 */
[----:B---34-:R-:W-:Y:S06]  /*0590*/  BAR.SYNC.DEFER_BLOCKING 0x0 ;  /* 0x0000000000007b1d */ /* 0x018fec0000010000 */
[----:B------:R-:W-:Y:S05]  /*05a0*/  @!P2 BRA `(.L_x_3) ;  /* 0x0000004c0020a947 */ /* 0x000fea0003800000 */
[----:B------:R-:W-:-:S13]  /*05b0*/  ISETP.GT.U32.AND P0, PT, R9, 0x1, PT ;  /* 0x000000010900780c */ /* 0x000fda0003f04070 */
[----:B0-----:R-:W-:Y:S05]  /*05c0*/  @P0 EXIT ;  /* 0x000000000000094d */ /* 0x001fea0003800000 */
[----:B------:R-:W-:Y:S01]  /*05d0*/  ULDC.64 UR4, c[0x0][0x650] ;  /* 0x0001940000047ab9 */ /* 0x000fe20000000a00 */
[----:B------:R-:W-:Y:S01]  /*05e0*/  PRMT R9, RZ, 0x7610, R9 ;  /* 0x00007610ff097816 */ /* 0x000fe20000000009 */
[----:B------:R-:W-:Y:S01]  /*05f0*/  IMAD.MOV.U32 R16, RZ, RZ, -0x1 ;  /* 0xffffffffff107424 */ /* 0x000fe200078e00ff */
[----:B------:R-:W-:Y:S01]  /*0600*/  ISETP.GE.U32.AND P0, PT, R0, UR4, PT ;  /* 0x0000000400007c0c */ /* 0x000fe2000bf06070 */
[----:B------:R-:W-:Y:S02]  /*0610*/  IMAD.MOV.U32 R12, RZ, RZ, -0x1 ;  /* 0xffffffffff0c7424 */ /* 0x000fe400078e00ff */
[----:B------:R-:W-:Y:S01]  /*0620*/  IMAD.MOV.U32 R69, RZ, RZ, -0x1 ;  /* 0xffffffffff457424 */ /* 0x000fe200078e00ff */
[----:B------:R-:W-:-:S13]  /*0630*/  ISETP.GE.U32.AND.EX P0, PT, R5, UR5, PT, P0 ;  /* 0x0000000505007c0c */ /* 0x000fda000bf06100 */
[----:B------:R-:W-:Y:S05]  /*0640*/  @P0 BRA `(.L_x_4) ;  /* 0x0000000400600947 */ /* 0x000fea0003800000 */
[----:B------:R-:W0:Y:S01]  /*0650*/  LDC.64 R16, c[0x0][0x628] ;  /* 0x00018a00ff107b82 */ /* 0x000e220000000a00 */
[----:B------:R-:W-:Y:S02]  /*0660*/  IMAD.MOV.U32 R10, RZ, RZ, R0 ;  /* 0x000000ffff0a7224 */ /* 0x000fe400078e0000 */
[----:B------:R-:W-:-:S05]  /*0670*/  IMAD.MOV.U32 R11, RZ, RZ, R5 ;  /* 0x000000ffff0b7224 */ /* 0x000fca00078e0005 */
[----:B------:R-:W1:Y:S08]  /*0680*/  LDC R18, c[0x0][0x630] ;  /* 0x00018c00ff127b82 */ /* 0x000e700000000800 */
[----:B------:R-:W2:Y:S01]  /*0690*/  LDC.64 R20, c[0x0][0x620] ;  /* 0x00018800ff147b82 */ /* 0x000ea20000000a00 */
[----:B0-----:R-:W-:-:S04]  /*06a0*/  ISETP.NE.U32.AND P0, PT, R16, RZ, PT ;  /* 0x000000ff1000720c */ /* 0x001fc80003f05070 */
[----:B------:R-:W-:-:S13]  /*06b0*/  ISETP.NE.AND.EX P0, PT, R17, RZ, PT, P0 ;  /* 0x000000ff1100720c */ /* 0x000fda0003f05300 */
[----:B-12---:R-:W-:Y:S05]  /*06c0*/  @!P0 BRA `(.L_x_5) ;  /* 0x0000000000288947 */ /* 0x006fea0003800000 */
[----:B------:R-:W0:Y:S02]  /*06d0*/  LDC R3, c[0x0][0x634] ;  /* 0x00018d00ff037b82 */ /* 0x000e240000000800 */
[----:B0-----:R-:W-:-:S05]  /*06e0*/  IADD3 R3, P0, R0, R3, RZ ;  /* 0x0000000300037210 */ /* 0x001fca0007f1e0ff */
[----:B------:R-:W-:-:S04]  /*06f0*/  IMAD.X R9, RZ, RZ, R5, P0 ;  /* 0x000000ffff097224 */ /* 0x000fc800000e0605 */
[----:B------:R-:W-:-:S04]  /*0700*/  IMAD.WIDE.U32 R10, R9, R16, RZ ;  /* 0x00000010090a7225 */ /* 0x000fc800078e00ff */
[----:B------:R-:W-:-:S04]  /*0710*/  IMAD.WIDE.U32 R12, P0, R3, R17, R10 ;  /* 0x00000011030c7225 */ /* 0x000fc8000780000a */
[----:B------:R-:W-:-:S04]  /*0720*/  IMAD.WIDE.U32 R10, R3, R16, RZ ;  /* 0x00000010030a7225 */ /* 0x000fc800078e00ff */
[----:B------:R-:W-:Y:S01]  /*0730*/  IMAD.X R15, RZ, RZ, RZ, P0 ;  /* 0x000000ffff0f7224 */ /* 0x000fe200000e06ff */
[----:B------:R-:W-:Y:S01]  /*0740*/  IADD3 RZ, P0, R11, R12, RZ ;  /* 0x0000000c0bff7210 */ /* 0x000fe20007f1e0ff */
[----:B------:R-:W-:-:S04]  /*0750*/  IMAD.MOV.U32 R14, RZ, RZ, R13 ;  /* 0x000000ffff0e7224 */ /* 0x000fc800078e000d */
[----:B------:R-:W-:-:S08]  /*0760*/  IMAD.WIDE.U32.X R10, R9, R17, R14, P0 ;  /* 0x00000011090a7225 */ /* 0x000fd000000e040e */
.L_x_5:
[-CC-:B------:R-:W-:Y:S01]  /*0770*/  SHF.R.U64 R69, R10, R18.reuse, R11.reuse ;  /* 0x000000120a457219 */ /* 0x180fe2000000120b */
[----:B------:R-:W0:Y:S01]  /*0780*/  LDC.64 R22, c[0x0][0x640] ;  /* 0x00019000ff167b82 */ /* 0x000e220000000a00 */
[----:B------:R-:W-:Y:S01]  /*0790*/  SHF.R.U32.HI R7, RZ, R18, R11 ;  /* 0x00000012ff077219 */ /* 0x000fe2000001160b */
[----:B------:R-:W-:Y:S01]  /*07a0*/  ULDC UR4, c[0x0][0x150] ;  /* 0x0000540000047ab9 */ /* 0x000fe20000000800 */
[----:B------:R-:W-:Y:S01]  /*07b0*/  IADD3 R9, P0, RZ, -R69, RZ ;  /* 0x80000045ff097210 */ /* 0x000fe20007f1e0ff */
[----:B------:R-:W-:Y:S01]  /*07c0*/  IMAD.MOV.U32 R10, RZ, RZ, R0 ;  /* 0x000000ffff0a7224 */ /* 0x000fe200078e0000 */
[----:B------:R-:W-:Y:S01]  /*07d0*/  I2FP.F32.U32 R3, R6 ;  /* 0x0000000600037245 */ /* 0x000fe20000201000 */
[----:B------:R-:W-:Y:S02]  /*07e0*/  IMAD.MOV.U32 R11, RZ, RZ, R5 ;  /* 0x000000ffff0b7224 */ /* 0x000fe400078e0005 */
[----:B------:R-:W1:Y:S01]  /*07f0*/  LDC R14, c[0x0][0x618] ;  /* 0x00018600ff0e7b82 */ /* 0x000e620000000800 */
[----:B------:R-:W-:-:S02]  /*0800*/  IMAD.X R13, RZ, RZ, ~R7, P0 ;  /* 0x000000ffff0d7224 */ /* 0x000fc400000e0e07 */
[----:B------:R-:W-:Y:S01]  /*0810*/  FMUL R3, R3, UR4 ;  /* 0x0000000403037c20 */ /* 0x000fe20008400000 */
[----:B------:R-:W-:Y:S01]  /*0820*/  IMAD.WIDE.U32 R10, R9, R20, R10 ;  /* 0x00000014090a7225 */ /* 0x000fe200078e000a */
[----:B------:R-:W-:-:S03]  /*0830*/  ULDC UR4, c[0x0][0x154] ;  /* 0x0000550000047ab9 */ /* 0x000fc60000000800 */
[----:B------:R-:W-:Y:S01]  /*0840*/  IMAD R12, R13, R20, RZ ;  /* 0x000000140d0c7224 */ /* 0x000fe200078e02ff */
[----:B------:R-:W2:Y:S01]  /*0850*/  LDC R7, c[0x0][0x144] ;  /* 0x00005100ff077b82 */ /* 0x000ea20000000800 */
[----:B------:R-:W3:Y:S01]  /*0860*/  F2I.U32.TRUNC.NTZ R3, R3 ;  /* 0x0000000300037305 */ /* 0x000ee2000020f000 */
[----:B------:R-:W-:Y:S02]  /*0870*/  IMAD.MOV.U32 R13, RZ, RZ, -0x1 ;  /* 0xffffffffff0d7424 */ /* 0x000fe400078e00ff */
[----:B------:R-:W-:-:S04]  /*0880*/  IMAD R9, R9, R21, R12 ;  /* 0x0000001509097224 */ /* 0x000fc800078e020c */
[----:B------:R-:W4:Y:S01]  /*0890*/  LDC R18, c[0x0][0x608] ;  /* 0x00018200ff127b82 */ /* 0x000f220000000800 */
[----:B------:R-:W-:Y:S01]  /*08a0*/  IMAD.IADD R11, R11, 0x1, R9 ;  /* 0x000000010b0b7824 */ /* 0x000fe200078e0209 */
[----:B0-----:R-:W-:Y:S02]  /*08b0*/  ISETP.NE.U32.AND P0, PT, R22, RZ, PT ;  /* 0x000000ff1600720c */ /* 0x001fe40003f05070 */
[----:B------:R-:W-:Y:S02]  /*08c0*/  I2FP.F32.U32 R9, R8 ;  /* 0x0000000800097245 */ /* 0x000fe40000201000 */
[----:B------:R-:W-:Y:S02]  /*08d0*/  ISETP.NE.AND.EX P0, PT, R23, RZ, PT, P0 ;  /* 0x000000ff1700720c */ /* 0x000fe40003f05300 */
[----:B------:R-:W0:Y:S01]  /*08e0*/  LDC R12, c[0x0][0x658] ;  /* 0x00019600ff0c7b82 */ /* 0x000e220000000800 */
[-C--:B-1----:R-:W-:Y:S01]  /*08f0*/  SHF.R.U64 R16, R10, R14.reuse, R11 ;  /* 0x0000000e0a107219 */ /* 0x082fe2000000120b */
[----:B---3--:R-:W-:Y:S01]  /*0900*/  IMAD.MOV R10, RZ, RZ, -R3 ;  /* 0x000000ffff0a7224 */ /* 0x008fe200078e0a03 */
[----:B------:R-:W-:-:S05]  /*0910*/  SHF.R.U32.HI R11, RZ, R14, R11 ;  /* 0x0000000eff0b7219 */ /* 0x000fca000001160b */
[----:B------:R-:W1:Y:S01]  /*0920*/  LDC R17, c[0x0][0x148] ;  /* 0x00005200ff117b82 */ /* 0x000e620000000800 */
[----:B--2---:R-:W-:Y:S02]  /*0930*/  IMAD R3, R7, R10, R6 ;  /* 0x0000000a07037224 */ /* 0x004fe400078e0206 */
[----:B------:R-:W-:-:S04]  /*0940*/  FMUL R7, R9, UR4 ;  /* 0x0000000409077c20 */ /* 0x000fc80008400000 */
[----:B------:R2:W3:Y:S01]  /*0950*/  F2I.U32.TRUNC.NTZ R15, R7 ;  /* 0x00000007000f7305 */ /* 0x0004e2000020f000 */
[----:B------:R-:W1:Y:S01]  /*0960*/  LDC R21, c[0x0][0x600] ;  /* 0x00018000ff157b82 */ /* 0x000e620000000800 */
[-CC-:B----4-:R-:W-:Y:S02]  /*0970*/  SHF.R.U64 R27, R16, R18.reuse, R11.reuse ;  /* 0x00000012101b7219 */ /* 0x190fe4000000120b */
[----:B------:R-:W-:Y:S01]  /*0980*/  SHF.R.U32.HI R9, RZ, R18, R11 ;  /* 0x00000012ff097219 */ /* 0x000fe2000001160b */
[----:B------:R-:W-:-:S04]  /*0990*/  IMAD.MOV.U32 R11, RZ, RZ, 0x1 ;  /* 0x00000001ff0b7424 */ /* 0x000fc800078e00ff */
[----:B------:R-:W4:Y:S01]  /*09a0*/  LDC R20, c[0x0][0x648] ;  /* 0x00019200ff147b82 */ /* 0x000f220000000800 */
[-C--:B0-----:R-:W-:Y:S02]  /*09b0*/  SHF.L.U32 R6, R13, R12.reuse, RZ ;  /* 0x0000000c0d067219 */ /* 0x081fe400000006ff */
[-CC-:B------:R-:W-:Y:S02]  /*09c0*/  SHF.R.U64 R18, R27, R12.reuse, R9.reuse ;  /* 0x0000000c1b127219 */ /* 0x180fe40000001209 */
[----:B------:R-:W-:Y:S02]  /*09d0*/  SHF.R.U32.HI R19, RZ, R12, R9 ;  /* 0x0000000cff137219 */ /* 0x000fe40000011609 */
[----:B------:R-:W-:Y:S01]  /*09e0*/  LOP3.LUT R14, RZ, R6, RZ, 0x33, !PT ;  /* 0x00000006ff0e7212 */ /* 0x000fe200078e33ff */
[----:B------:R-:W0:Y:S01]  /*09f0*/  LDC R25, c[0x0][0x638] ;  /* 0x00018e00ff197b82 */ /* 0x000e220000000800 */
[----:B------:R-:W-:Y:S01]  /*0a00*/  SHF.L.U32 R9, R11, R12, RZ ;  /* 0x0000000c0b097219 */ /* 0x000fe200000006ff */
[----:B------:R-:W-:-:S02]  /*0a10*/  IMAD.MOV.U32 R6, RZ, RZ, R18 ;  /* 0x000000ffff067224 */ /* 0x000fc400078e0012 */
[----:B--2---:R-:W-:-:S04]  /*0a20*/  IMAD.MOV.U32 R7, RZ, RZ, R19 ;  /* 0x000000ffff077224 */ /* 0x004fc800078e0013 */
[----:B------:R-:W2:Y:S01]  /*0a30*/  LDC R24, c[0x0][0x610] ;  /* 0x00018400ff187b82 */ /* 0x000ea20000000800 */
[----:B---3--:R-:W-:Y:S05]  /*0a40*/  @!P0 BRA `(.L_x_6) ;  /* 0x0000000000288947 */ /* 0x008fea0003800000 */
[----:B------:R-:W3:Y:S02]  /*0a50*/  LDC R13, c[0x0][0x64c] ;  /* 0x00019300ff0d7b82 */ /* 0x000ee40000000800 */
[----:B---3--:R-:W-:-:S05]  /*0a60*/  IADD3 R13, P0, R18, R13, RZ ;  /* 0x0000000d120d7210 */ /* 0x008fca0007f1e0ff */
        /* <DEDUP_REMOVED lines=8> */
.L_x_6:
[----:B----4-:R-:W-:Y:S01]  /*0af0*/  SHF.R.U64 R6, R6, R20, R7 ;  /* 0x0000001406067219 */ /* 0x010fe20000001207 */
[----:B-1----:R-:W-:Y:S01]  /*0b00*/  VIADD R7, R21, 0xffffffff ;  /* 0xffffffff15077836 */ /* 0x002fe20000000000 */
[----:B------:R-:W-:Y:S01]  /*0b10*/  LOP3.LUT R14, R27, R14, RZ, 0xc0, !PT ;  /* 0x0000000e1b0e7212 */ /* 0x000fe200078ec0ff */
[----:B------:R-:W-:Y:S02]  /*0b20*/  IMAD.MOV R15, RZ, RZ, -R15 ;  /* 0x000000ffff0f7224 */ /* 0x000fe400078e0a0f */
[----:B------:R-:W-:Y:S01]  /*0b30*/  IMAD.MOV R10, RZ, RZ, -R6 ;  /* 0x000000ffff0a7224 */ /* 0x000fe200078e0a06 */
[----:B------:R-:W-:Y:S01]  /*0b40*/  LOP3.LUT R7, R16, R7, RZ, 0xc0, !PT ;  /* 0x0000000710077212 */ /* 0x000fe200078ec0ff */
[----:B------:R-:W-:Y:S02]  /*0b50*/  IMAD R14, R9, R6, R14 ;  /* 0x00000006090e7224 */ /* 0x000fe400078e020e */
[----:B------:R-:W-:Y:S02]  /*0b60*/  @P4 IMAD R3, R17, R15, R8 ;  /* 0x0000000f11034224 */ /* 0x000fe400078e0208 */
[----:B0-----:R-:W-:-:S02]  /*0b70*/  IMAD R6, R10, R25, R18 ;  /* 0x000000190a067224 */ /* 0x001fc400078e0212 */
[----:B--2---:R-:W-:Y:S02]  /*0b80*/  IMAD R3, R14, R24, R3 ;  /* 0x000000180e037224 */ /* 0x004fe400078e0203 */
[----:B------:R-:W-:Y:S02]  /*0b90*/  IMAD R6, R6, R21, R7 ;  /* 0x0000001506067224 */ /* 0x000fe400078e0207 */
[----:B------:R-:W-:-:S03]  /*0ba0*/  IMAD.MOV.U32 R9, RZ, RZ, 0x1 ;  /* 0x00000001ff097424 */ /* 0x000fc600078e00ff */
[----:B------:R-:W-:Y:S02]  /*0bb0*/  SEL R12, R6, R3, !P4 ;  /* 0x00000003060c7207 */ /* 0x000fe40006000000 */
[----:B------:R-:W-:-:S07]  /*0bc0*/  SEL R16, R3, R6, !P4 ;  /* 0x0000000603107207 */ /* 0x000fce0006000000 */
.L_x_4:
[----:B------:R-:W-:-:S08]  /*0bd0*/  NOP ;  /* 0x0000000000007918 */ /* 0x000fd00000000000 */
[----:B------:R-:W0:Y:S02]  /*0be0*/  USETMAXREG.TRY_ALLOC.CTAPOOL UP0, 0xe8 ;  /* 0x000000e8000079c8 */ /* 0x000e240008000600 */
[----:B0-----:R-:W-:-:S13]  /*0bf0*/  PLOP3.LUT P0, PT, PT, PT, UP0, 0x80, 0x0 ;  /* 0x000000000000781c */ /* 0x001fda0003f0f008 */
[----:B------:R-:W-:Y:S05]  /*0c00*/  @!P0 BRA `(.L_x_4) ;  /* 0xfffffffc00f08947 */ /* 0x000fea000383ffff */
[----:B------:R-:W-:Y:S01]  /*0c10*/  ULDC.64 UR4, c[0x0][0x598] ;  /* 0x0001660000047ab9 */ /* 0x000fe20000000a00 */
[----:B------:R-:W-:Y:S01]  /*0c20*/  ULDC.64 UR16, c[0x0][0x208] ;  /* 0x0000820000107ab9 */ /* 0x000fe20000000a00 */
[----:B------:R-:W-:-:S04]  /*0c30*/  ISETP.NE.U32.AND P0, PT, RZ, UR4, PT ;  /* 0x00000004ff007c0c */ /* 0x000fc8000bf05070 */
[----:B------:R-:W-:-:S13]  /*0c40*/  ISETP.NE.AND.EX P0, PT, RZ, UR5, PT, P0 ;  /* 0x00000005ff007c0c */ /* 0x000fda000bf05300 */
[----:B------:R-:W-:Y:S05]  /*0c50*/  @!P0 BRA `(.L_x_7) ;  /* 0x00000000001c8947 */ /* 0x000fea0003800000 */
[----:B------:R-:W0:Y:S02]  /*0c60*/  LDC.64 R6, c[0x0][0x598] ;  /* 0x00016600ff067b82 */ /* 0x000e240000000a00 */
[----:B0-----:R-:W2:Y:S02]  /*0c70*/  LDG.E.64 R6, desc[UR16][R6.64] ;  /* 0x0000001006067981 */ /* 0x001ea4000c1e1b00 */
[----:B--2---:R-:W-:-:S04]  /*0c80*/  ISETP.NE.U32.AND P0, PT, R6, RZ, PT ;  /* 0x000000ff0600720c */ /* 0x004fc80003f05070 */
[----:B------:R-:W-:-:S13]  /*0c90*/  ISETP.NE.AND.EX P0, PT, R7, RZ, PT, P0 ;  /* 0x000000ff0700720c */ /* 0x000fda0003f05300 */
[----:B------:R-:W-:Y:S05]  /*0ca0*/  @!P0 BRA `(.L_x_7) ;  /* 0x0000000000088947 */ /* 0x000fea0003800000 */
[----:B------:R0:W5:Y:S01]  /*0cb0*/  LD.E R3, desc[UR16][R6.64] ;  /* 0x0000001006037980 */ /* 0x000162000c101900 */
[----:B------:R-:W-:Y:S05]  /*0cc0*/  BRA `(.L_x_8) ;  /* 0x0000000000207947 */ /* 0x000fea0003800000 */
.L_x_7:
[----:B------:R-:W-:Y:S02]  /*0cd0*/  ULDC.64 UR4, c[0x0][0x588] ;  /* 0x0001620000047ab9 */ /* 0x000fe40000000a00 */
[----:B------:R-:W-:-:S04]  /*0ce0*/  ISETP.NE.U32.AND P0, PT, RZ, UR4, PT ;  /* 0x00000004ff007c0c */ /* 0x000fc8000bf05070 */
[----:B------:R-:W-:-:S13]  /*0cf0*/  ISETP.NE.AND.EX P0, PT, RZ, UR5, PT, P0 ;  /* 0x00000005ff007c0c */ /* 0x000fda000bf05300 */
[----:B------:R-:W-:Y:S05]  /*0d00*/  @!P0 BRA `(.L_x_9) ;  /* 0x00000000000c8947 */ /* 0x000fea0003800000 */
[----:B------:R-:W0:Y:S02]  /*0d10*/  LDC.64 R6, c[0x0][0x588] ;  /* 0x00016200ff067b82 */ /* 0x000e240000000a00 */
[----:B0-----:R1:W5:Y:S01]  /*0d20*/  LDG.E R3, desc[UR16][R6.64] ;  /* 0x0000001006037981 */ /* 0x001362000c1e1900 */
[----:B------:R-:W-:Y:S05]  /*0d30*/  BRA `(.L_x_8) ;  /* 0x0000000000047947 */ /* 0x000fea0003800000 */
.L_x_9:
[----:B------:R-:W2:Y:S02]  /*0d40*/  LDC R3, c[0x0][0x580] ;  /* 0x00016000ff037b82 */ /* 0x000ea40000000800 */
.L_x_8:
[----:B------:R-:W-:Y:S02]  /*0d50*/  ULDC.64 UR4, c[0x0][0x5a0] ;  /* 0x0001680000047ab9 */ /* 0x000fe40000000a00 */
[----:B------:R-:W-:-:S04]  /*0d60*/  ISETP.NE.U32.AND P0, PT, RZ, UR4, PT ;  /* 0x00000004ff007c0c */ /* 0x000fc8000bf05070 */
[----:B------:R-:W-:-:S13]  /*0d70*/  ISETP.NE.AND.EX P0, PT, RZ, UR5, PT, P0 ;  /* 0x00000005ff007c0c */ /* 0x000fda000bf05300 */
[----:B------:R-:W-:Y:S05]  /*0d80*/  @!P0 BRA `(.L_x_10) ;  /* 0x00000000001c8947 */ /* 0x000fea0003800000 */
[----:B01----:R-:W0:Y:S02]  /*0d90*/  LDC.64 R6, c[0x0][0x5a0] ;  /* 0x00016800ff067b82 */ /* 0x003e240000000a00 */
[----:B0-----:R-:W3:Y:S02]  /*0da0*/  LDG.E.64 R6, desc[UR16][R6.64] ;  /* 0x0000001006067981 */ /* 0x001ee4000c1e1b00 */
[----:B---3--:R-:W-:-:S04]  /*0db0*/  ISETP.NE.U32.AND P0, PT, R6, RZ, PT ;  /* 0x000000ff0600720c */ /* 0x008fc80003f05070 */
[----:B------:R-:W-:-:S13]  /*0dc0*/  ISETP.NE.AND.EX P0, PT, R7, RZ, PT, P0 ;  /* 0x000000ff0700720c */ /* 0x000fda0003f05300 */
[----:B------:R-:W-:Y:S05]  /*0dd0*/  @!P0 BRA `(.L_x_10) ;  /* 0x0000000000088947 */ /* 0x000fea0003800000 */
[----:B------:R0:W5:Y:S01]  /*0de0*/  LD.E R10, desc[UR16][R6.64] ;  /* 0x00000010060a7980 */ /* 0x000162000c101900 */
[----:B------:R-:W-:Y:S05]  /*0df0*/  BRA `(.L_x_11) ;  /* 0x0000000000207947 */ /* 0x000fea0003800000 */
.L_x_10:
[----:B------:R-:W-:Y:S02]  /*0e00*/  ULDC.64 UR4, c[0x0][0x590] ;  /* 0x0001640000047ab9 */ /* 0x000fe40000000a00 */
[----:B------:R-:W-:-:S04]  /*0e10*/  ISETP.NE.U32.AND P0, PT, RZ, UR4, PT ;  /* 0x00000004ff007c0c */ /* 0x000fc8000bf05070 */
[----:B------:R-:W-:-:S13]  /*0e20*/  ISETP.NE.AND.EX P0, PT, RZ, UR5, PT, P0 ;  /* 0x00000005ff007c0c */ /* 0x000fda000bf05300 */
[----:B------:R-:W-:Y:S05]  /*0e30*/  @!P0 BRA `(.L_x_12) ;  /* 0x00000000000c8947 */ /* 0x000fea0003800000 */
[----:B------:R-:W3:Y:S02]  /*0e40*/  LDC.64 R10, c[0x0][0x590] ;  /* 0x00016400ff0a7b82 */ /* 0x000ee40000000a00 */
[----:B---3--:R3:W5:Y:S01]  /*0e50*/  LDG.E R10, desc[UR16][R10.64] ;  /* 0x000000100a0a7981 */ /* 0x008762000c1e1900 */
[----:B------:R-:W-:Y:S05]  /*0e60*/  BRA `(.L_x_11) ;  /* 0x0000000000047947 */ /* 0x000fea0003800000 */
.L_x_12:
[----:B------:R-:W4:Y:S02]  /*0e70*/  LDC R10, c[0x0][0x584] ;  /* 0x00016100ff0a7b82 */ /* 0x000f240000000800 */
.L_x_11:
[----:B------:R-:W-:-:S13]  /*0e80*/  LOP3.LUT P0, RZ, R9, 0xff, RZ, 0xc0, !PT ;  /* 0x000000ff09ff7812 */ /* 0x000fda000780c0ff */
[----:B------:R-:W-:Y:S05]  /*0e90*/  @!P0 EXIT ;  /* 0x000000000000894d */ /* 0x000fea0003800000 */
[----:B------:R-:W-:Y:S01]  /*0ea0*/  ULDC UR4, c[0x0][0x28c] ;  /* 0x0000a30000047ab9 */ /* 0x000fe20000000800 */
[----:B------:R-:W-:Y:S01]  /*0eb0*/  LOP3.LUT R80, R4, 0x1, RZ, 0xfc, !PT ;  /* 0x0000000104507812 */ /* 0x000fe200078efcff */
[----:B------:R-:W-:-:S04]  /*0ec0*/  UIADD3 UR4, UR4, 0x3f, URZ ;  /* 0x0000003f04047890 */ /* 0x000fc8000fffe03f */
[----:B------:R-:W-:-:S04]  /*0ed0*/  USHF.R.S32.HI UR5, URZ, 0x1f, UR4 ;  /* 0x0000001f3f057899 */ /* 0x000fc80008011404 */
[----:B------:R-:W-:-:S03]  /*0ee0*/  ULEA.HI UR5, UR5, UR4, URZ, 0x6 ;  /* 0x0000000405057291 */ /* 0x000fc6000f8f303f */
[----:B------:R-:W-:Y:S01]  /*0ef0*/  UMOV UR4, URZ ;  /* 0x0000003f00047c82 */ /* 0x000fe20008000000 */
[----:B------:R-:W-:-:S03]  /*0f00*/  USHF.R.S32.HI UR9, URZ, 0x6, UR5 ;  /* 0x000000063f097899 */ /* 0x000fc60008011405 */
[----:B------:R-:W-:-:S09]  /*0f10*/  UMOV UR5, URZ ;  /* 0x0000003f00057c82 */ /* 0x000fd20008000000 */
.L_x_101:
[----:B01----:R-:W-:Y:S01]  /*0f20*/  LOP3.LUT R6, R2, 0x80, RZ, 0xc0, !PT ;  /* 0x0000008002067812 */ /* 0x003fe200078ec0ff */
[----:B------:R-:W0:Y:S01]  /*0f30*/  S2UR UR13, SR_CgaCtaId ;  /* 0x00000000000d79c3 */ /* 0x000e220000008800 */
[----:B------:R-:W-:Y:S01]  /*0f40*/  UMOV UR12, 0x400 ;  /* 0x00000400000c7882 */ /* 0x000fe20000000000 */
[----:B------:R-:W-:Y:S01]  /*0f50*/  UMOV UR6, URZ ;  /* 0x0000003f00067c82 */ /* 0x000fe20008000000 */
[----:B------:R-:W-:Y:S01]  /*0f60*/  SHF.R.U32.HI R6, RZ, 0x7, R6 ;  /* 0x00000007ff067819 */ /* 0x000fe20000011606 */
[----:B------:R-:W-:Y:S01]  /*0f70*/  UMOV UR7, URZ ;  /* 0x0000003f00077c82 */ /* 0x000fe20008000000 */
[----:B------:R-:W-:Y:S01]  /*0f80*/  UMOV UR18, UR5 ;  /* 0x0000000500127c82 */ /* 0x000fe20008000000 */
[----:B------:R-:W-:Y:S01]  /*0f90*/  CS2R R14, SRZ ;  /* 0x00000000000e7805 */ /* 0x000fe2000001ff00 */
[----:B---3--:R-:W-:Y:S01]  /*0fa0*/  IMAD.MOV.U32 R11, RZ, RZ, RZ ;  /* 0x000000ffff0b7224 */ /* 0x008fe200078e00ff */
[----:B------:R-:W1:Y:S01]  /*0fb0*/  LDC R7, c[0x0][0x28c] ;  /* 0x0000a300ff077b82 */ /* 0x000e620000000800 */
[----:B------:R-:W3:Y:S01]  /*0fc0*/  SHFL.IDX PT, R6, R6, RZ, 0x1f ;  /* 0x00001fff06067589 */ /* 0x000ee200000e0000 */
[----:B------:R-:W-:-:S02]  /*0fd0*/  CS2R R18, SRZ ;  /* 0x0000000000127805 */ /* 0x000fc4000001ff00 */
[----:B------:R-:W-:Y:S02]  /*0fe0*/  CS2R R20, SRZ ;  /* 0x0000000000147805 */ /* 0x000fe4000001ff00 */
[----:B------:R-:W-:Y:S02]  /*0ff0*/  CS2R R22, SRZ ;  /* 0x0000000000167805 */ /* 0x000fe4000001ff00 */
[----:B------:R-:W-:Y:S02]  /*1000*/  CS2R R56, SRZ ;  /* 0x0000000000387805 */ /* 0x000fe4000001ff00 */
[----:B------:R-:W-:Y:S02]  /*1010*/  CS2R R58, SRZ ;  /* 0x00000000003a7805 */ /* 0x000fe4000001ff00 */
[----:B------:R-:W-:Y:S02]  /*1020*/  CS2R R60, SRZ ;  /* 0x00000000003c7805 */ /* 0x000fe4000001ff00 */
[----:B------:R-:W-:-:S02]  /*1030*/  CS2R R62, SRZ ;  /* 0x00000000003e7805 */ /* 0x000fc4000001ff00 */
[----:B------:R-:W-:Y:S02]  /*1040*/  CS2R R64, SRZ ;  /* 0x0000000000407805 */ /* 0x000fe4000001ff00 */
[----:B------:R-:W-:Y:S01]  /*1050*/  CS2R R66, SRZ ;  /* 0x0000000000427805 */ /* 0x000fe2000001ff00 */
[----:B------:R-:W-:Y:S01]  /*1060*/  IMAD.MOV.U32 R68, RZ, RZ, RZ ;  /* 0x000000ffff447224 */ /* 0x000fe200078e00ff */
[----:B------:R-:W-:Y:S02]  /*1070*/  CS2R R70, SRZ ;  /* 0x0000000000467805 */ /* 0x000fe4000001ff00 */
[----:B------:R-:W-:Y:S02]  /*1080*/  CS2R R72, SRZ ;  /* 0x0000000000487805 */ /* 0x000fe4000001ff00 */
[----:B------:R-:W-:Y:S02]  /*1090*/  CS2R R74, SRZ ;  /* 0x00000000004a7805 */ /* 0x000fe4000001ff00 */
[----:B------:R-:W-:-:S02]  /*10a0*/  CS2R R76, SRZ ;  /* 0x00000000004c7805 */ /* 0x000fc4000001ff00 */
[----:B------:R-:W-:Y:S01]  /*10b0*/  CS2R R78, SRZ ;  /* 0x00000000004e7805 */ /* 0x000fe2000001ff00 */
[----:B------:R-:W-:Y:S01]  /*10c0*/  IMAD.U32 R9, RZ, RZ, UR4 ;  /* 0x00000004ff097e24 */ /* 0x000fe2000f8e00ff */
[----:B------:R-:W-:Y:S02]  /*10d0*/  CS2R R24, SRZ ;  /* 0x0000000000187805 */ /* 0x000fe4000001ff00 */
[----:B------:R-:W-:Y:S02]  /*10e0*/  CS2R R26, SRZ ;  /* 0x00000000001a7805 */ /* 0x000fe4000001ff00 */
[----:B------:R-:W-:Y:S02]  /*10f0*/  CS2R R28, SRZ ;  /* 0x00000000001c7805 */ /* 0x000fe4000001ff00 */
[----:B------:R-:W-:Y:S02]  /*1100*/  CS2R R30, SRZ ;  /* 0x00000000001e7805 */ /* 0x000fe4000001ff00 */
[----:B------:R-:W-:-:S02]  /*1110*/  CS2R R32, SRZ ;  /* 0x0000000000207805 */ /* 0x000fc4000001ff00 */
[----:B------:R-:W-:Y:S02]  /*1120*/  CS2R R34, SRZ ;  /* 0x0000000000227805 */ /* 0x000fe4000001ff00 */
[----:B-1----:R-:W-:Y:S02]  /*1130*/  ISETP.GE.AND P0, PT, R7, 0x1, PT ;  /* 0x000000010700780c */ /* 0x002fe40003f06270 */
[----:B------:R-:W-:Y:S02]  /*1140*/  CS2R R36, SRZ ;  /* 0x0000000000247805 */ /* 0x000fe4000001ff00 */
[----:B---3--:R-:W-:Y:S02]  /*1150*/  R2UR UR8, R6 ;  /* 0x00000000060872ca */ /* 0x008fe400000e0000 */
[----:B------:R-:W-:Y:S02]  /*1160*/  CS2R R38, SRZ ;  /* 0x0000000000267805 */ /* 0x000fe4000001ff00 */
[----:B------:R-:W-:-:S02]  /*1170*/  CS2R R40, SRZ ;  /* 0x0000000000287805 */ /* 0x000fc4000001ff00 */
[----:B------:R-:W-:Y:S02]  /*1180*/  CS2R R42, SRZ ;  /* 0x00000000002a7805 */ /* 0x000fe4000001ff00 */
[----:B------:R-:W-:Y:S02]  /*1190*/  CS2R R44, SRZ ;  /* 0x00000000002c7805 */ /* 0x000fe4000001ff00 */
[----:B------:R-:W-:Y:S02]  /*11a0*/  CS2R R46, SRZ ;  /* 0x00000000002e7805 */ /* 0x000fe4000001ff00 */
[----:B------:R-:W-:Y:S02]  /*11b0*/  CS2R R48, SRZ ;  /* 0x0000000000307805 */ /* 0x000fe4000001ff00 */
[----:B------:R-:W-:Y:S02]  /*11c0*/  CS2R R50, SRZ ;  /* 0x0000000000327805 */ /* 0x000fe4000001ff00 */
[----:B------:R-:W-:-:S02]  /*11d0*/  CS2R R52, SRZ ;  /* 0x0000000000347805 */ /* 0x000fc4000001ff00 */
[----:B------:R-:W-:Y:S01]  /*11e0*/  CS2R R54, SRZ ;  /* 0x0000000000367805 */ /* 0x000fe2000001ff00 */
[----:B------:R-:W-:-:S04]  /*11f0*/  ULEA.HI UR10, UR8, UR8, URZ, 0x1 ;  /* 0x00000008080a7291 */ /* 0x000fc8000f8f083f */
[----:B------:R-:W-:Y:S02]  /*1200*/  ULOP3.LUT UR11, UR10, 0xffffe, URZ, 0xc0, !UPT ;  /* 0x000ffffe0a0b7892 */ /* 0x000fe4000f8ec03f */
[----:B0-----:R-:W-:Y:S02]  /*1210*/  ULEA UR10, UR13, UR12, 0x18 ;  /* 0x0000000c0d0a7291 */ /* 0x001fe4000f8ec03f */
[----:B------:R-:W-:-:S03]  /*1220*/  UIADD3 UR11, UR8, -UR11, URZ ;  /* 0x8000000b080b7290 */ /* 0x000fc6000fffe03f */
[----:B------:R-:W-:Y:S01]  /*1230*/  UMOV UR8, URZ ;  /* 0x0000003f00087c82 */ /* 0x000fe20008000000 */
[----:B------:R-:W-:-:S04]  /*1240*/  ULEA UR11, UR11, UR10, 0xc ;  /* 0x0000000a0b0b7291 */ /* 0x000fc8000f8e603f */
[----:B------:R-:W-:-:S04]  /*1250*/  UIADD3 UR11, UR11, 0x100, URZ ;  /* 0x000001000b0b7890 */ /* 0x000fc8000fffe03f */
[----:B------:R-:W-:-:S04]  /*1260*/  USHF.R.U32.HI UR11, URZ, 0x4, UR11 ;  /* 0x000000043f0b7899 */ /* 0x000fc8000801160b */
[----:B------:R-:W-:Y:S01]  /*1270*/  ULOP3.LUT UR11, UR11, 0x3fff, URZ, 0xc0, !UPT ;  /* 0x00003fff0b0b7892 */ /* 0x000fe2000f8ec03f */
[----:B-----5:R-:W-:Y:S11]  /*1280*/  @!P0 BRA `(.L_x_13) ;  /* 0x0000000400708947 */ /* 0x020ff60003800000 */
[----:B------:R-:W-:-:S13]  /*1290*/  ISETP.NE.AND P1, PT, R80, 0x3, PT ;  /* 0x000000035000780c */ /* 0x000fda0003f25270 */
[----:B------:R-:W-:Y:S05]  /*12a0*/  @!P1 BRA `(.L_x_14) ;  /* 0x0000000000049947 */ /* 0x000fea0003800000 */
[----:B------:R-:W-:Y:S01]  /*12b0*/  BPT.TRAP 0x1 ;  /* 0x000000040000795c */ /* 0x000fe20000300000 */
.L_x_14:
[----:B------:R-:W-:Y:S01]  /*12c0*/  ULEA UR6, UR5, UR10, 0x3 ;  /* 0x0000000a05067291 */ /* 0x000fe2000f8e183f */
[----:B------:R-:W-:-:S05]  /*12d0*/  IMAD.U32 R6, RZ, RZ, UR4 ;  /* 0x00000004ff067e24 */ /* 0x000fca000f8e00ff */
[----:B------:R-:W-:-:S04]  /*12e0*/  SHF.L.U32 R6, R6, 0x1f, RZ ;  /* 0x0000001f06067819 */ /* 0x000fc800000006ff */
[----:B------:R0:W1:Y:S01]  /*12f0*/  SYNCS.PHASECHK.TRANS64.TRYWAIT P0, [UR6], R6 ;  /* 0x00000006ff0075a7 */ /* 0x0000620008000146 */
[----:B------:R-:W-:Y:S05]  /*1300*/  @!P1 BRA `(.L_x_15) ;  /* 0x0000000000049947 */ /* 0x000fea0003800000 */
[----:B------:R-:W-:Y:S01]  /*1310*/  BPT.TRAP 0x1 ;  /* 0x000000040000795c */ /* 0x000fe20000300000 */
.L_x_15:
[----:B-1----:R-:W-:Y:S05]  /*1320*/  @P0 BRA `(.L_x_16) ;  /* 0x0000000000080947 */ /* 0x002fea0003800000 */
[----:B------:R-:W1:Y:S02]  /*1330*/  SYNCS.PHASECHK.TRANS64.TRYWAIT P0, [UR6], R6 ;  /* 0x00000006ff0075a7 */ /* 0x000e640008000146 */
[----:B-1----:R-:W-:Y:S05]  /*1340*/  @!P0 BRA `(.L_x_17) ;  /* 0x00000054002c8947 */ /* 0x002fea0003800000 */
.L_x_16:
[----:B------:R-:W-:Y:S01]  /*1350*/  UIADD3 UR6, UR10, 0x6100, URZ ;  /* 0x000061000a067890 */ /* 0x000fe2000fffe03f */
[----:B------:R-:W-:Y:S01]  /*1360*/  WARPGROUP.ARRIVE ;  /* 0x00000000000079c5 */ /* 0x000fe20000000000 */
[----:B------:R-:W-:Y:S01]  /*1370*/  ULOP3.LUT UR12, UR11, 0x10000, URZ, 0xfc, !UPT ;  /* 0x000100000b0c7892 */ /* 0x000fe2000f8efc3f */
[----:B------:R-:W-:Y:S01]  /*1380*/  CS2R R14, SRZ ;  /* 0x00000000000e7805 */ /* 0x000fe2000001ff00 */
[----:B------:R-:W-:Y:S01]  /*1390*/  USHF.R.U32.HI UR6, URZ, 0x4, UR6 ;  /* 0x000000043f067899 */ /* 0x000fe20008011606 */
[----:B------:R-:W-:Y:S01]  /*13a0*/  IMAD.MOV.U32 R11, RZ, RZ, RZ ;  /* 0x000000ffff0b7224 */ /* 0x000fe200078e00ff */
[----:B------:R-:W-:Y:S01]  /*13b0*/  ULEA UR12, UR5, UR12, 0x9 ;  /* 0x0000000c050c7291 */ /* 0x000fe2000f8e483f */
[----:B------:R-:W-:Y:S01]  /*13c0*/  CS2R R18, SRZ ;  /* 0x0000000000127805 */ /* 0x000fe2000001ff00 */
[----:B------:R-:W-:Y:S01]  /*13d0*/  ULOP3.LUT UR6, UR6, 0x3fff, URZ, 0xc0, !UPT ;  /* 0x00003fff06067892 */ /* 0x000fe2000f8ec03f */
[----:B------:R-:W-:Y:S01]  /*13e0*/  CS2R R20, SRZ ;  /* 0x0000000000147805 */ /* 0x000fe2000001ff00 */
[----:B------:R-:W-:Y:S01]  /*13f0*/  UMOV UR13, 0x80000020 ;  /* 0x80000020000d7882 */ /* 0x000fe20000000000 */
[----:B------:R-:W-:Y:S01]  /*1400*/  UMOV UR15, 0x80000020 ;  /* 0x80000020000f7882 */ /* 0x000fe20000000000 */
[----:B------:R-:W-:Y:S01]  /*1410*/  ULOP3.LUT UR6, UR6, 0x10000, URZ, 0xfc, !UPT ;  /* 0x0001000006067892 */ /* 0x000fe2000f8efc3f */
[----:B------:R-:W-:Y:S01]  /*1420*/  CS2R R22, SRZ ;  /* 0x0000000000167805 */ /* 0x000fe2000001ff00 */
[----:B------:R-:W-:Y:S01]  /*1430*/  ULDC UR7, c[0x0][0x50c] ;  /* 0x0001430000077ab9 */ /* 0x000fe20000000800 */
[----:B------:R-:W-:Y:S01]  /*1440*/  CS2R R56, SRZ ;  /* 0x0000000000387805 */ /* 0x000fe2000001ff00 */
[----:B------:R-:W-:Y:S01]  /*1450*/  ULEA UR14, UR5, UR6, 0x8 ;  /* 0x00000006050e7291 */ /* 0x000fe2000f8e403f */
[----:B------:R-:W-:Y:S01]  /*1460*/  CS2R R58, SRZ ;  /* 0x00000000003a7805 */ /* 0x000fe2000001ff00 */
[----:B------:R-:W-:Y:S01]  /*1470*/  UISETP.NE.AND UP0, UPT, UR7, 0x2, UPT ;  /* 0x000000020700788c */ /* 0x000fe2000bf05270 */
[----:B------:R-:W-:Y:S01]  /*1480*/  CS2R R60, SRZ ;  /* 0x00000000003c7805 */ /* 0x000fe2000001ff00 */
[----:B------:R-:W-:Y:S01]  /*1490*/  UMOV UR6, 0x2 ;  /* 0x0000000200067882 */ /* 0x000fe20000000000 */
[----:B------:R-:W-:Y:S01]  /*14a0*/  CS2R R62, SRZ ;  /* 0x00000000003e7805 */ /* 0x000fe2000001ff00 */
[----:B------:R-:W-:Y:S01]  /*14b0*/  USEL UR7, URZ, 0x1, UP0 ;  /* 0x000000013f077887 */ /* 0x000fe20008000000 */
[----:B------:R-:W-:-:S02]  /*14c0*/  CS2R R64, SRZ ;  /* 0x0000000000407805 */ /* 0x000fc4000001ff00 */
[----:B------:R-:W-:Y:S01]  /*14d0*/  CS2R R66, SRZ ;  /* 0x0000000000427805 */ /* 0x000fe2000001ff00 */
[----:B------:R-:W-:Y:S01]  /*14e0*/  QGMMA.64x64x32.F32.E4M3.E4M3 R24, gdesc[UR12], RZ, !UPT ;  /* 0x00e000000c1879f3 */ /* 0x000fe2000c7008ff */
[----:B------:R-:W-:Y:S01]  /*14f0*/  UIADD3 UR12, UR12, 0x2, URZ ;  /* 0x000000020c0c7890 */ /* 0x000fe2000fffe03f */
[----:B------:R-:W-:Y:S01]  /*1500*/  IMAD.MOV.U32 R68, RZ, RZ, RZ ;  /* 0x000000ffff447224 */ /* 0x000fe200078e00ff */
[----:B------:R-:W-:Y:S01]  /*1510*/  ISETP.NE.AND P0, PT, RZ, UR7, PT ;  /* 0x00000007ff007c0c */ /* 0x000fe2000bf05270 */
[----:B------:R-:W-:Y:S01]  /*1520*/  UIADD3 UR14, UR14, 0x2, URZ ;  /* 0x000000020e0e7890 */ /* 0x000fe2000fffe03f */
[----:B------:R-:W-:Y:S01]  /*1530*/  CS2R R70, SRZ ;  /* 0x0000000000467805 */ /* 0x000fe2000001ff00 */
[----:B------:R-:W-:Y:S01]  /*1540*/  UMOV UR13, 0x80000020 ;  /* 0x80000020000d7882 */ /* 0x000fe20000000000 */
[----:B------:R-:W-:Y:S01]  /*1550*/  UMOV UR15, 0x80000020 ;  /* 0x80000020000f7882 */ /* 0x000fe20000000000 */
[----:B------:R-:W-:Y:S02]  /*1560*/  CS2R R72, SRZ ;  /* 0x0000000000487805 */ /* 0x000fe4000001ff00 */
[----:B------:R-:W-:-:S02]  /*1570*/  CS2R R74, SRZ ;  /* 0x00000000004a7805 */ /* 0x000fc4000001ff00 */
[----:B------:R-:W-:Y:S02]  /*1580*/  CS2R R76, SRZ ;  /* 0x00000000004c7805 */ /* 0x000fe4000001ff00 */
[----:B------:R-:W-:Y:S01]  /*1590*/  CS2R R78, SRZ ;  /* 0x00000000004e7805 */ /* 0x000fe2000001ff00 */
[----:B------:R-:W-:Y:S01]  /*15a0*/  QGMMA.64x64x32.F32.E4M3.E4M3 R24, gdesc[UR12], R24, gsb0 ;  /* 0x00e000000c1879f3 */ /* 0x000fe20008000818 */
[----:B------:R-:W-:Y:S05]  /*15b0*/  @!P0 BRA `(.L_x_18) ;  /* 0x0000000000888947 */ /* 0x000fea0003800000 */
[----:B------:R-:W-:Y:S02]  /*15c0*/  WARPGROUP.DEPBAR.LE gsb0, 0x0 ;  /* 0x00008000000079c5 */ /* 0x000fe40000010000 */
[----:B------:R-:W-:-:S01]  /*15d0*/  FADD R79, RZ, R24 ;  /* 0x00000018ff4f7221 */ /* 0x000fc20000000000 */
[----:B------:R-:W-:Y:S01]  /*15e0*/  FADD R78, RZ, R25 ;  /* 0x00000019ff4e7221 */ /* 0x000fe20000000000 */
        /* <DEDUP_REMOVED lines=30> */
[----:B------:R-:W-:-:S06]  /*17d0*/  UMOV UR6, URZ ;  /* 0x0000003f00067c82 */ /* 0x000fcc0008000000 */
.L_x_18:
[----:B------:R-:W-:-:S04]  /*17e0*/  UIADD3 UR18, UR5, 0x1, URZ ;  /* 0x0000000105127890 */ /* 0x000fc8000fffe03f */
[----:B------:R-:W-:-:S04]  /*17f0*/  UISETP.NE.AND UP0, UPT, UR18, 0x3, UPT ;  /* 0x000000031200788c */ /* 0x000fc8000bf05270 */
[----:B------:R-:W-:Y:S02]  /*1800*/  USEL UR8, URZ, 0x1, UP0 ;  /* 0x000000013f087887 */ /* 0x000fe40008000000 */
[----:B------:R-:W-:Y:S02]  /*1810*/  USEL UR18, UR18, URZ, UP0 ;  /* 0x0000003f12127287 */ /* 0x000fe40008000000 */
[----:B------:R-:W-:-:S06]  /*1820*/  ULOP3.LUT UR8, UR4, UR8, URZ, 0x3c, !UPT ;  /* 0x0000000804087292 */ /* 0x000fcc000f8e3c3f */
[----:B------:R-:W-:Y:S01]  /*1830*/  IMAD.U32 R9, RZ, RZ, UR8 ;  /* 0x00000008ff097e24 */ /* 0x000fe2000f8e00ff */
[----:B------:R-:W-:-:S06]  /*1840*/  UMOV UR8, 0x1 ;  /* 0x0000000100087882 */ /* 0x000fcc0000000000 */
.L_x_13:
[----:B------:R-:W-:-:S04]  /*1850*/  UISETP.LT.AND UP0, UPT, UR9, 0x1, UPT ;  /* 0x000000010900788c */ /* 0x000fc8000bf01270 */
[----:B------:R-:W-:-:S04]  /*1860*/  USEL UR12, UR9, 0x1, UP0 ;  /* 0x00000001090c7887 */ /* 0x000fc80008000000 */
[----:B------:R-:W-:-:S04]  /*1870*/  UIADD3 UR12, UR9, -UR12, URZ ;  /* 0x8000000c090c7290 */ /* 0x000fc8000fffe03f */
[----:B------:R-:W-:-:S06]  /*1880*/  UISETP.GE.AND UP0, UPT, UR12, 0x1, UPT ;  /* 0x000000010c00788c */ /* 0x000fcc000bf06270 */
[----:B------:R-:W-:-:S13]  /*1890*/  PLOP3.LUT P0, PT, PT, PT, UP0, 0x80, 0x0 ;  /* 0x000000000000781c */ /* 0x000fda0003f0f008 */
[----:B------:R-:W-:Y:S05]  /*18a0*/  @!P0 BRA `(.L_x_19) ;  /* 0x0000000400848947 */ /* 0x000fea0003800000 */
[----:B01----:R-:W-:Y:S01]  /*18b0*/  IMAD.U32 R6, RZ, RZ, UR12 ;  /* 0x0000000cff067e24 */ /* 0x003fe2000f8e00ff */
[----:B------:R-:W-:Y:S01]  /*18c0*/  UMOV UR19, UR5 ;  /* 0x0000000500137c82 */ /* 0x000fe20008000000 */
[----:B------:R-:W-:-:S05]  /*18d0*/  ULDC UR20, c[0x0][0x50c] ;  /* 0x0001430000147ab9 */ /* 0x000fca0000000800 */
.L_x_27:
[----:B------:R-:W-:-:S13]  /*18e0*/  ISETP.NE.AND P1, PT, R80, 0x3, PT ;  /* 0x000000035000780c */ /* 0x000fda0003f25270 */
[----:B01----:R-:W-:Y:S05]  /*18f0*/  @!P1 BRA `(.L_x_20) ;  /* 0x0000000000049947 */ /* 0x003fea0003800000 */
[----:B------:R-:W-:Y:S01]  /*1900*/  BPT.TRAP 0x1 ;  /* 0x000000040000795c */ /* 0x000fe20000300000 */
.L_x_20:
[----:B------:R-:W0:Y:S01]  /*1910*/  S2UR UR12, SR_CgaCtaId ;  /* 0x00000000000c79c3 */ /* 0x000e220000008800 */
[----:B------:R-:W-:Y:S01]  /*1920*/  UMOV UR10, 0x400 ;  /* 0x00000400000a7882 */ /* 0x000fe20000000000 */
[----:B------:R-:W-:Y:S01]  /*1930*/  SHF.L.U32 R7, R9, 0x1f, RZ ;  /* 0x0000001f09077819 */ /* 0x000fe200000006ff */
[----:B0-----:R-:W-:-:S04]  /*1940*/  ULEA UR10, UR12, UR10, 0x18 ;  /* 0x0000000a0c0a7291 */ /* 0x001fc8000f8ec03f */
[----:B------:R-:W-:-:S09]  /*1950*/  ULEA UR12, UR18, UR10, 0x3 ;  /* 0x0000000a120c7291 */ /* 0x000fd2000f8e183f */
[----:B------:R0:W1:Y:S01]  /*1960*/  SYNCS.PHASECHK.TRANS64.TRYWAIT P0, [UR12], R7 ;  /* 0x00000007ff0075a7 */ /* 0x000062000800014c */
[----:B------:R-:W-:Y:S05]  /*1970*/  @!P1 BRA `(.L_x_21) ;  /* 0x0000000000049947 */ /* 0x000fea0003800000 */
[----:B------:R-:W-:Y:S01]  /*1980*/  BPT.TRAP 0x1 ;  /* 0x000000040000795c */ /* 0x000fe20000300000 */
.L_x_21:
[----:B-1----:R-:W-:Y:S05]  /*1990*/  @P0 BRA `(.L_x_22) ;  /* 0x0000000000080947 */ /* 0x002fea0003800000 */
[----:B------:R-:W1:Y:S02]  /*19a0*/  SYNCS.PHASECHK.TRANS64.TRYWAIT P0, [UR12], R7 ;  /* 0x00000007ff0075a7 */ /* 0x000e64000800014c */
[----:B-1----:R-:W-:Y:S05]  /*19b0*/  @!P0 BRA `(.L_x_23) ;  /* 0x0000004c00a88947 */ /* 0x002fea0003800000 */
.L_x_22:
[----:B------:R-:W-:Y:S01]  /*19c0*/  UIADD3 UR12, UR10, 0x6100, URZ ;  /* 0x000061000a0c7890 */ /* 0x000fe2000fffe03f */
[----:B------:R-:W-:Y:S01]  /*19d0*/  WARPGROUP.ARRIVE ;  /* 0x00000000000079c5 */ /* 0x000fe20000000000 */
[----:B------:R-:W-:Y:S02]  /*19e0*/  UISETP.NE.AND UP0, UPT, UR7, URZ, UPT ;  /* 0x0000003f0700728c */ /* 0x000fe4000bf05270 */
[----:B------:R-:W-:Y:S02]  /*19f0*/  USHF.R.U32.HI UR12, URZ, 0x4, UR12 ;  /* 0x000000043f0c7899 */ /* 0x000fe4000801160c */
[----:B------:R-:W-:Y:S02]  /*1a00*/  USEL UR8, UR8, URZ, !UP0 ;  /* 0x0000003f08087287 */ /* 0x000fe4000c000000 */
[----:B------:R-:W-:Y:S02]  /*1a10*/  ULOP3.LUT UR7, UR12, 0x3fff, URZ, 0xc0, !UPT ;  /* 0x00003fff0c077892 */ /* 0x000fe4000f8ec03f */
[----:B------:R-:W-:-:S02]  /*1a20*/  ULOP3.LUT UR12, UR11, 0x10000, URZ, 0xfc, !UPT ;  /* 0x000100000b0c7892 */ /* 0x000fc4000f8efc3f */
[----:B------:R-:W-:Y:S02]  /*1a30*/  ULOP3.LUT UR7, UR7, 0x10000, URZ, 0xfc, !UPT ;  /* 0x0001000007077892 */ /* 0x000fe4000f8efc3f */
[----:B------:R-:W-:Y:S02]  /*1a40*/  UISETP.NE.U32.AND UP0, UPT, UR8, URZ, UPT ;  /* 0x0000003f0800728c */ /* 0x000fe4000bf05070 */
[----:B------:R-:W-:Y:S02]  /*1a50*/  ULEA UR12, UR18, UR12, 0x9 ;  /* 0x0000000c120c7291 */ /* 0x000fe4000f8e483f */
[----:B------:R-:W-:Y:S01]  /*1a60*/  ULEA UR14, UR18, UR7, 0x8 ;  /* 0x00000007120e7291 */ /* 0x000fe2000f8e403f */
[----:B------:R-:W-:Y:S01]  /*1a70*/  UMOV UR13, 0x80000020 ;  /* 0x80000020000d7882 */ /* 0x000fe20000000000 */
[----:B------:R-:W-:Y:S01]  /*1a80*/  UMOV UR15, 0x80000020 ;  /* 0x80000020000f7882 */ /* 0x000fe20000000000 */
[----:B------:R-:W-:-:S06]  /*1a90*/  UIADD3 UR6, UR6, 0x2, URZ ;  /* 0x0000000206067890 */ /* 0x000fcc000fffe03f */
[----:B------:R-:W-:Y:S01]  /*1aa0*/  QGMMA.64x64x32.F32.E4M3.E4M3 R24, gdesc[UR12], R24, UP0 ;  /* 0x00e000000c1879f3 */ /* 0x000fe2000bf00818 */
[----:B------:R-:W-:Y:S02]  /*1ab0*/  UIADD3 UR12, UR12, 0x2, URZ ;  /* 0x000000020c0c7890 */ /* 0x000fe4000fffe03f */
[----:B------:R-:W-:Y:S01]  /*1ac0*/  UIADD3 UR14, UR14, 0x2, URZ ;  /* 0x000000020e0e7890 */ /* 0x000fe2000fffe03f */
[----:B------:R-:W-:Y:S01]  /*1ad0*/  UMOV UR13, 0x80000020 ;  /* 0x80000020000d7882 */ /* 0x000fe20000000000 */
[----:B------:R-:W-:Y:S01]  /*1ae0*/  UMOV UR15, 0x80000020 ;  /* 0x80000020000f7882 */ /* 0x000fe20000000000 */
[----:B------:R-:W-:-:S04]  /*1af0*/  UISETP.NE.AND UP0, UPT, UR6, UR20, UPT ;  /* 0x000000140600728c */ /* 0x000fc8000bf05270 */
[----:B------:R-:W-:-:S06]  /*1b00*/  USEL UR7, URZ, 0x1, UP0 ;  /* 0x000000013f077887 */ /* 0x000fcc0008000000 */
[----:B------:R-:W-:Y:S01]  /*1b10*/  ISETP.NE.AND P0, PT, RZ, UR7, PT ;  /* 0x00000007ff007c0c */ /* 0x000fe2000bf05270 */
[----:B------:R-:W-:Y:S03]  /*1b20*/  QGMMA.64x64x32.F32.E4M3.E4M3 R24, gdesc[UR12], R24, gsb0 ;  /* 0x00e000000c1879f3 */ /* 0x000fe60008000818 */
[----:B------:R-:W-:-:S09]  /*1b30*/  WARPGROUP.DEPBAR.LE gsb0, 0x1 ;  /* 0x00008000000079c5 */ /* 0x000fd20000010100 */
[----:B------:R-:W-:Y:S05]  /*1b40*/  @!P0 BRA `(.L_x_24) ;  /* 0x0000000000888947 */ /* 0x000fea0003800000 */
[----:B------:R-:W-:Y:S02]  /*1b50*/  WARPGROUP.DEPBAR.LE gsb0, 0x0 ;  /* 0x00008000000079c5 */ /* 0x000fe40000010000 */
[----:B------:R-:W-:-:S01]  /*1b60*/  FADD R79, R24, R79 ;  /* 0x0000004f184f7221 */ /* 0x000fc20000000000 */
[----:B------:R-:W-:Y:S01]  /*1b70*/  FADD R78, R25, R78 ;  /* 0x0000004e194e7221 */ /* 0x000fe20000000000 */
        /* <DEDUP_REMOVED lines=30> */
[----:B------:R-:W-:-:S06]  /*1d60*/  UMOV UR6, URZ ;  /* 0x0000003f00067c82 */ /* 0x000fcc0008000000 */
.L_x_24:
[----:B------:R-:W-:Y:S05]  /*1d70*/  @!P1 BRA `(.L_x_25) ;  /* 0x0000000000049947 */ /* 0x000fea0003800000 */
[----:B------:R-:W-:Y:S01]  /*1d80*/  BPT.TRAP 0x1 ;  /* 0x000000040000795c */ /* 0x000fe20000300000 */
.L_x_25:
[----:B------:R-:W-:Y:S01]  /*1d90*/  ULEA UR8, UR19, UR10, 0x3 ;  /* 0x0000000a13087291 */ /* 0x000fe2000f8e183f */
[----:B------:R-:W-:-:S03]  /*1da0*/  ISETP.GT.U32.AND P0, PT, R4, 0x1, PT ;  /* 0x000000010400780c */ /* 0x000fc60003f04070 */
[----:B------:R-:W-:-:S04]  /*1db0*/  UIADD3 UR8, UR8, 0x18, URZ ;  /* 0x0000001808087890 */ /* 0x000fc8000fffe03f */
[----:B------:R-:W-:-:S09]  /*1dc0*/  UPRMT UR8, URZ, 0x654, UR8 ;  /* 0x000006543f087896 */ /* 0x000fd20008000008 */
[----:B------:R-:W-:Y:S01]  /*1dd0*/  SYNCS.ARRIVE.TRANS64.RED.A1T0 RZ, [UR8], RZ ;  /* 0x000000ffffff79a7 */ /* 0x000fe20008100408 */
[----:B------:R-:W-:Y:S05]  /*1de0*/  @P0 BRA `(.L_x_26) ;  /* 0x0000000000040947 */ /* 0x000fea0003800000 */
[----:B------:R-:W-:Y:S01]  /*1df0*/  BPT.TRAP 0x1 ;  /* 0x000000040000795c */ /* 0x000fe20000300000 */
.L_x_26:
[----:B------:R-:W-:Y:S01]  /*1e00*/  UIADD3 UR18, UR18, 0x1, URZ ;  /* 0x0000000112127890 */ /* 0x000fe2000fffe03f */
[C---:B------:R-:W-:Y:S01]  /*1e10*/  ISETP.GT.AND P0, PT, R6.reuse, 0x1, PT ;  /* 0x000000010600780c */ /* 0x040fe20003f04270 */
[----:B------:R-:W-:Y:S01]  /*1e20*/  UIADD3 UR19, UR19, 0x1, URZ ;  /* 0x0000000113137890 */ /* 0x000fe2000fffe03f */
[----:B------:R-:W-:Y:S01]  /*1e30*/  VIADD R6, R6, 0xffffffff ;  /* 0xffffffff06067836 */ /* 0x000fe20000000000 */
[----:B------:R-:W-:Y:S02]  /*1e40*/  UISETP.NE.AND UP0, UPT, UR18, 0x3, UPT ;  /* 0x000000031200788c */ /* 0x000fe4000bf05270 */
[----:B------:R-:W-:Y:S02]  /*1e50*/  UISETP.NE.AND UP1, UPT, UR19, 0x3, UPT ;  /* 0x000000031300788c */ /* 0x000fe4000bf25270 */
[----:B------:R-:W-:Y:S02]  /*1e60*/  USEL UR8, URZ, 0x1, UP0 ;  /* 0x000000013f087887 */ /* 0x000fe40008000000 */
[----:B------:R-:W-:-:S02]  /*1e70*/  USEL UR18, UR18, URZ, UP0 ;  /* 0x0000003f12127287 */ /* 0x000fc40008000000 */
[----:B------:R-:W-:Y:S02]  /*1e80*/  USEL UR19, UR19, URZ, UP1 ;  /* 0x0000003f13137287 */ /* 0x000fe40008800000 */
[----:B------:R-:W-:Y:S01]  /*1e90*/  LOP3.LUT R9, R9, UR8, RZ, 0x3c, !PT ;  /* 0x0000000809097c12 */ /* 0x000fe2000f8e3cff */
[----:B------:R-:W-:Y:S01]  /*1ea0*/  UMOV UR8, 0x1 ;  /* 0x0000000100087882 */ /* 0x000fe20000000000 */
[----:B------:R-:W-:Y:S08]  /*1eb0*/  @P0 BRA `(.L_x_27) ;  /* 0xfffffff800880947 */ /* 0x000ff0000383ffff */
.L_x_19:
[----:B------:R-:W-:Y:S01]  /*1ec0*/  UISETP.NE.AND UP0, UPT, UR6, URZ, UPT ;  /* 0x0000003f0600728c */ /* 0x000fe2000bf05270 */
[----:B01----:R-:W0:Y:S03]  /*1ed0*/  LDC R6, c[0x0][0x28c] ;  /* 0x0000a300ff067b82 */ /* 0x003e260000000800 */
[----:B------:R-:W-:-:S06]  /*1ee0*/  USEL UR6, URZ, 0x1, !UP0 ;  /* 0x000000013f067887 */ /* 0x000fcc000c000000 */
[----:B------:R-:W-:Y:S02]  /*1ef0*/  ISETP.NE.AND P0, PT, RZ, UR6, PT ;  /* 0x00000006ff007c0c */ /* 0x000fe4000bf05270 */
[----:B0-----:R-:W-:-:S11]  /*1f00*/  ISETP.GE.AND P1, PT, R6, 0x1, PT ;  /* 0x000000010600780c */ /* 0x001fd60003f26270 */
[----:B------:R-:W-:Y:S05]  /*1f10*/  @!P0 BRA `(.L_x_28) ;  /* 0x0000000000848947 */ /* 0x000fea0003800000 */
[----:B------:R-:W-:Y:S02]  /*1f20*/  WARPGROUP.DEPBAR.LE gsb0, 0x0 ;  /* 0x00008000000079c5 */ /* 0x000fe40000010000 */
[----:B------:R-:W-:Y:S01]  /*1f30*/  FADD R79, R24, R79 ;  /* 0x0000004f184f7221 */ /* 0x000fe20000000000 */
        /* <DEDUP_REMOVED lines=30> */
[----:B------:R-:W-:-:S07]  /*2120*/  FADD R14, R14, R55 ;  /* 0x000000370e0e7221 */ /* 0x000fce0000000000 */
.L_x_28:
[----:B------:R-:W-:Y:S02]  /*2130*/  WARPGROUP.DEPBAR.LE gsb0, 0x0 ;  /* 0x00008000000079c5 */ /* 0x000fe40000010000 */
[----:B------:R-:W-:Y:S05]  /*2140*/  @!P1 BRA `(.L_x_29) ;  /* 0x0000000000409947 */ /* 0x000fea0003800000 */
[----:B------:R-:W-:-:S13]  /*2150*/  ISETP.NE.AND P0, PT, R80, 0x3, PT ;  /* 0x000000035000780c */ /* 0x000fda0003f05270 */
[----:B------:R-:W-:Y:S05]  /*2160*/  @!P0 BRA `(.L_x_30) ;  /* 0x0000000000048947 */ /* 0x000fea0003800000 */
[----:B------:R-:W-:Y:S01]  /*2170*/  BPT.TRAP 0x1 ;  /* 0x000000040000795c */ /* 0x000fe20000300000 */
.L_x_30:
[----:B------:R-:W-:Y:S01]  /*2180*/  UISETP.LT.AND UP0, UPT, UR9, 0x1, UPT ;  /* 0x000000010900788c */ /* 0x000fe2000bf01270 */
[----:B------:R-:W-:-:S03]  /*2190*/  ISETP.GT.U32.AND P0, PT, R4, 0x1, PT ;  /* 0x000000010400780c */ /* 0x000fc60003f04070 */
[----:B------:R-:W-:-:S04]  /*21a0*/  USEL UR8, UR9, 0x1, UP0 ;  /* 0x0000000109087887 */ /* 0x000fc80008000000 */
[----:B------:R-:W-:-:S04]  /*21b0*/  UIADD3 UR8, UR5, UR9, -UR8 ;  /* 0x0000000905087290 */ /* 0x000fc8000fffe808 */
[----:B------:R-:W-:-:S04]  /*21c0*/  UIMAD.WIDE.U32 UR6, UR8, -0x55555555, URZ ;  /* 0xaaaaaaab080678a5 */ /* 0x000fc8000f8e003f */
[----:B------:R-:W-:-:S04]  /*21d0*/  USHF.R.U32.HI UR6, URZ, 0x1, UR7 ;  /* 0x000000013f067899 */ /* 0x000fc80008011607 */
[----:B------:R-:W-:-:S04]  /*21e0*/  UIMAD UR8, UR6, -0x3, UR8 ;  /* 0xfffffffd060878a4 */ /* 0x000fc8000f8e0208 */
[----:B------:R-:W-:-:S04]  /*21f0*/  ULEA UR8, UR8, UR10, 0x3 ;  /* 0x0000000a08087291 */ /* 0x000fc8000f8e183f */
[----:B------:R-:W-:-:S04]  /*2200*/  UIADD3 UR8, UR8, 0x18, URZ ;  /* 0x0000001808087890 */ /* 0x000fc8000fffe03f */
[----:B------:R-:W-:-:S09]  /*2210*/  UPRMT UR8, URZ, 0x654, UR8 ;  /* 0x000006543f087896 */ /* 0x000fd20008000008 */
[----:B------:R-:W-:Y:S01]  /*2220*/  SYNCS.ARRIVE.TRANS64.RED.A1T0 RZ, [UR8], RZ ;  /* 0x000000ffffff79a7 */ /* 0x000fe20008100408 */
[----:B------:R-:W-:Y:S05]  /*2230*/  @P0 BRA `(.L_x_29) ;  /* 0x0000000000040947 */ /* 0x000fea0003800000 */
[----:B------:R-:W-:Y:S01]  /*2240*/  BPT.TRAP 0x1 ;  /* 0x000000040000795c */ /* 0x000fe20000300000 */
.L_x_29:
[----:B------:R-:W0:Y:S01]  /*2250*/  LDC R24, c[0x0][0x288] ;  /* 0x0000a200ff187b82 */ /* 0x000e220000000800 */
[--C-:B------:R-:W-:Y:S01]  /*2260*/  SHF.R.U32.HI R6, RZ, 0x2, R2.reuse ;  /* 0x00000002ff067819 */ /* 0x100fe20000011602 */
[----:B------:R-:W-:Y:S01]  /*2270*/  IMAD.SHL.U32 R17, R12, 0x40, RZ ;  /* 0x000000400c117824 */ /* 0x000fe200078e00ff */
[----:B------:R-:W-:Y:S01]  /*2280*/  SHF.R.U32.HI R9, RZ, 0x7, R2 ;  /* 0x00000007ff097819 */ /* 0x000fe20000011602 */
[----:B------:R-:W-:Y:S01]  /*2290*/  UIADD3 UR5, UR9, UR5, URZ ;  /* 0x0000000509057290 */ /* 0x000fe2000fffe03f */
[----:B------:R-:W-:Y:S01]  /*22a0*/  LOP3.LUT R7, R6, 0x7, RZ, 0xc0, !PT ;  /* 0x0000000706077812 */ /* 0x000fe200078ec0ff */
[C---:B------:R-:W-:Y:S01]  /*22b0*/  IMAD.SHL.U32 R12, R2.reuse, 0x2, RZ ;  /* 0x00000002020c7824 */ /* 0x040fe200078e00ff */
[----:B------:R-:W-:Y:S01]  /*22c0*/  LOP3.LUT R6, R9, 0x1, RZ, 0xc0, !PT ;  /* 0x0000000109067812 */ /* 0x000fe200078ec0ff */
[----:B------:R-:W-:Y:S01]  /*22d0*/  UISETP.GT.U32.AND UP0, UPT, UR5, 0x2, UPT ;  /* 0x000000020500788c */ /* 0x000fe2000bf04070 */
[C---:B------:R-:W-:Y:S01]  /*22e0*/  LOP3.LUT R13, R2.reuse, 0x3, RZ, 0xc0, !PT ;  /* 0x00000003020d7812 */ /* 0x040fe200078ec0ff */
[----:B------:R-:W-:Y:S01]  /*22f0*/  ULDC UR12, c[0x0][0x284] ;  /* 0x0000a100000c7ab9 */ /* 0x000fe20000000800 */
[----:B------:R-:W-:Y:S01]  /*2300*/  LOP3.LUT R8, R2, 0x60, RZ, 0xc0, !PT ;  /* 0x0000006002087812 */ /* 0x000fe200078ec0ff */
[----:B------:R-:W-:Y:S01]  /*2310*/  IMAD.SHL.U32 R26, R6, 0x40, RZ ;  /* 0x00000040061a7824 */ /* 0x000fe200078e00ff */
[----:B------:R-:W-:Y:S01]  /*2320*/  UISETP.LT.U32.AND UP0, UPT, UR9, 0x3, UP0 ;  /* 0x000000030900788c */ /* 0x000fe20008701070 */
[----:B------:R-:W-:Y:S01]  /*2330*/  SHF.R.S32.HI R32, RZ, 0x1f, R69 ;  /* 0x0000001fff207819 */ /* 0x000fe20000011445 */
[----:B------:R-:W-:Y:S01]  /*2340*/  UISETP.GE.U32.AND UP1, UPT, UR9, 0x3, UPT ;  /* 0x000000030900788c */ /* 0x000fe2000bf26070 */
[----:B------:R-:W-:Y:S01]  /*2350*/  SHF.R.U32.HI R8, RZ, 0x1, R8 ;  /* 0x00000001ff087819 */ /* 0x000fe20000011608 */
[----:B------:R-:W-:Y:S01]  /*2360*/  ULDC.64 UR10, c[0x0][0x5d0] ;  /* 0x00017400000a7ab9 */ /* 0x000fe20000000a00 */
[--C-:B------:R-:W-:Y:S01]  /*2370*/  LOP3.LUT R9, R26, 0x40, R7.reuse, 0xe2, !PT ;  /* 0x000000401a097812 */ /* 0x100fe200078ee207 */
[----:B------:R-:W-:Y:S01]  /*2380*/  UIMAD.WIDE.U32 UR6, UR5, -0x55555555, URZ ;  /* 0xaaaaaaab050678a5 */ /* 0x000fe2000f8e003f */
[----:B------:R-:W-:Y:S01]  /*2390*/  IADD3 R25, RZ, -R8, -R7 ;  /* 0x80000008ff197210 */ /* 0x000fe20007ffe807 */
[----:B------:R-:W-:Y:S01]  /*23a0*/  USEL UR8, URZ, 0x1, !UP0 ;  /* 0x000000013f087887 */ /* 0x000fe2000c000000 */
[----:B------:R-:W-:Y:S01]  /*23b0*/  LOP3.LUT R12, R17, 0x6, R12, 0xf8, !PT ;  /* 0x00000006110c7812 */ /* 0x000fe200078ef80c */
[----:B------:R-:W-:Y:S01]  /*23c0*/  USHF.R.U32.HI UR6, URZ, 0x1, UR7 ;  /* 0x000000013f067899 */ /* 0x000fe20008011607 */
[----:B0-----:R-:W-:Y:S01]  /*23d0*/  IMAD R26, R13, -0x2, R24 ;  /* 0xfffffffe0d1a7824 */ /* 0x001fe200078e0218 */
[----:B------:R-:W-:Y:S01]  /*23e0*/  ISETP.GE.AND P0, PT, R17, R24, PT ;  /* 0x000000181100720c */ /* 0x000fe20003f06270 */
[----:B------:R-:W-:Y:S01]  /*23f0*/  IMAD.SHL.U32 R24, R16, 0x80, RZ ;  /* 0x0000008010187824 */ /* 0x000fe200078e00ff */
[----:B------:R-:W-:Y:S01]  /*2400*/  SHF.R.S32.HI R13, RZ, 0x1f, R12 ;  /* 0x0000001fff0d7819 */ /* 0x000fe2000001140c */
[----:B------:R-:W-:Y:S01]  /*2410*/  IMAD R25, R6, -0x40, R25 ;  /* 0xffffffc006197824 */ /* 0x000fe200078e0219 */
[----:B------:R-:W-:Y:S01]  /*2420*/  ULOP3.LUT UR4, UR4, UR8, URZ, 0x3c, !UPT ;  /* 0x0000000804047292 */ /* 0x000fe2000f8e3c3f */
[----:B------:R-:W-:Y:S01]  /*2430*/  IMAD R6, R32, UR10, RZ ;  /* 0x0000000a20067c24 */ /* 0x000fe2000f8e02ff */
[----:B------:R-:W-:Y:S01]  /*2440*/  ISETP.GE.OR P0, PT, R24, UR12, P0 ;  /* 0x0000000c18007c0c */ /* 0x000fe20008706670 */
[----:B------:R-:W-:Y:S01]  /*2450*/  IMAD.WIDE R28, R16, 0x80, RZ ;  /* 0x00000080101c7825 */ /* 0x000fe200078e02ff */
[----:B------:R-:W-:Y:S01]  /*2460*/  UIMAD UR5, UR6, -0x3, UR5 ;  /* 0xfffffffd060578a4 */ /* 0x000fe2000f8e0205 */
[----:B------:R-:W-:Y:S01]  /*2470*/  IADD3 R25, -R24, UR12, R25 ;  /* 0x0000000c18197c10 */ /* 0x000fe2000fffe119 */
[----:B------:R-:W-:Y:S01]  /*2480*/  @UP1 ULOP3.LUT UR4, UR4, 0x1, UR6, 0x78, !UPT ;  /* 0x0000000104041892 */ /* 0x000fe2000f8e7806 */
[C---:B------:R-:W-:Y:S01]  /*2490*/  IMAD R27, R69.reuse, UR11, R6 ;  /* 0x0000000b451b7c24 */ /* 0x040fe2000f8e0206 */
[----:B------:R-:W-:Y:S01]  /*24a0*/  LOP3.LUT R33, R28, R9, R8, 0xfe, !PT ;  /* 0x000000091c217212 */ /* 0x000fe200078efe08 */
[----:B------:R-:W-:-:S04]  /*24b0*/  IMAD.WIDE.U32 R6, R69, UR10, R12 ;  /* 0x0000000a45067c25 */ /* 0x000fc8000f8e000c */
[----:B------:R-:W-:Y:S02]  /*24c0*/  IMAD.IADD R7, R7, 0x1, R27 ;  /* 0x0000000107077824 */ /* 0x000fe400078e021b */
[----:B------:R-:W-:Y:S02]  /*24d0*/  IMAD.IADD R26, R26, 0x1, -R17 ;  /* 0x000000011a1a7824 */ /* 0x000fe400078e0a11 */
[----:B------:R-:W-:Y:S01]  /*24e0*/  IMAD.MOV.U32 R24, RZ, RZ, -0x1 ;  /* 0xffffffffff187424 */ /* 0x000fe200078e00ff */
[----:B------:R-:W-:Y:S06]  /*24f0*/  @P0 BRA `(.L_x_31) ;  /* 0x0000002400940947 */ /* 0x000fec0003800000 */
[----:B------:R-:W0:Y:S01]  /*2500*/  LDC.64 R30, c[0x0][0x5c8] ;  /* 0x00017200ff1e7b82 */ /* 0x000e220000000a00 */
[----:B------:R-:W-:Y:S01]  /*2510*/  ULDC.64 UR6, c[0x0][0x5c0] ;  /* 0x0001700000067ab9 */ /* 0x000fe20000000a00 */
[----:B------:R-:W-:Y:S01]  /*2520*/  BSSY B0, `(.L_x_31) ;  /* 0x0000262000007945 */ /* 0x000fe20003800000 */
[-C--:B0-----:R-:W-:Y:S02]  /*2530*/  IMAD R8, R29, R30.reuse, RZ ;  /* 0x0000001e1d087224 */ /* 0x081fe400078e02ff */
[----:B------:R-:W-:-:S04]  /*2540*/  IMAD.WIDE.U32 R6, R33, R30, R6 ;  /* 0x0000001e21067225 */ /* 0x000fc800078e0006 */
[----:B------:R-:W-:Y:S01]  /*2550*/  IMAD R17, R33, R31, R8 ;  /* 0x0000001f21117224 */ /* 0x000fe200078e0208 */
[----:B------:R-:W-:Y:S02]  /*2560*/  LEA R9, P0, R30, R6, 0x3 ;  /* 0x000000061e097211 */ /* 0x000fe400078018ff */
[----:B------:R-:W-:Y:S01]  /*2570*/  IADD3 R8, P1, R6, UR6, RZ ;  /* 0x0000000606087c10 */ /* 0x000fe2000ff3e0ff */
[----:B------:R-:W-:Y:S01]  /*2580*/  IMAD.IADD R17, R7, 0x1, R17 ;  /* 0x0000000107117824 */ /* 0x000fe200078e0211 */
[----:B------:R-:W-:-:S04]  /*2590*/  IADD3 R6, P2, R9, UR6, RZ ;  /* 0x0000000609067c10 */ /* 0x000fc8000ff5e0ff */
[----:B------:R-:W-:Y:S02]  /*25a0*/  LEA.HI.X R7, R30, R17, R31, 0x3, P0 ;  /* 0x000000111e077211 */ /* 0x000fe400000f1c1f */
[----:B----45:R-:W-:Y:S02]  /*25b0*/  FSETP.NEU.AND P0, PT, R10, RZ, PT ;  /* 0x000000ff0a00720b */ /* 0x030fe40003f0d000 */
[----:B------:R-:W-:Y:S02]  /*25c0*/  IADD3.X R9, R17, UR7, RZ, P1, !PT ;  /* 0x0000000711097c10 */ /* 0x000fe40008ffe4ff */
[----:B------:R-:W-:-:S09]  /*25d0*/  IADD3.X R7, R7, UR7, RZ, P2, !PT ;  /* 0x0000000707077c10 */ /* 0x000fd200097fe4ff */
[----:B------:R-:W-:Y:S05]  /*25e0*/  @!P0 BRA `(.L_x_32) ;  /* 0x0000001c00148947 */ /* 0x000fea0003800000 */
[----:B------:R-:W-:Y:S01]  /*25f0*/  ULDC.64 UR6, c[0x0][0x5b8] ;  /* 0x00016e0000067ab9 */ /* 0x000fe20000000a00 */
[----:B------:R-:W-:Y:S01]  /*2600*/  ISETP.GE.AND P0, PT, R26, 0x1, PT ;  /* 0x000000011a00780c */ /* 0x000fe20003f06270 */
[----:B------:R-:W-:Y:S01]  /*2610*/  IMAD R30, R32, UR6, RZ ;  /* 0x00000006201e7c24 */ /* 0x000fe2000f8e02ff */
[----:B------:R-:W-:Y:S01]  /*2620*/  ULDC.64 UR10, c[0x0][0x5a8] ;  /* 0x00016a00000a7ab9 */ /* 0x000fe20000000a00 */
[----:B------:R-:W-:Y:S01]  /*2630*/  IMAD.WIDE.U32 R16, R69, UR6, R12 ;  /* 0x0000000645107c25 */ /* 0x000fe2000f8e000c */
[----:B------:R-:W-:Y:S01]  /*2640*/  ISETP.LT.OR P3, PT, R25, 0x1, !P0 ;  /* 0x000000011900780c */ /* 0x000fe20004761670 */
[----:B------:R-:W-:Y:S02]  /*2650*/  BSSY B1, `(.L_x_33) ;  /* 0x000000c000017945 */ /* 0x000fe40003800000 */
[----:B------:R-:W-:Y:S01]  /*2660*/  IMAD R69, R69, UR7, R30 ;  /* 0x0000000745457c24 */ /* 0x000fe2000f8e021e */
[----:B------:R-:W-:Y:S02]  /*2670*/  ULDC.64 UR6, c[0x0][0x5b0] ;  /* 0x00016c0000067ab9 */ /* 0x000fe40000000a00 */
[----:B------:R-:W-:-:S02]  /*2680*/  IMAD R27, R29, UR6, RZ ;  /* 0x000000061d1b7c24 */ /* 0x000fc4000f8e02ff */
[----:B------:R-:W-:Y:S02]  /*2690*/  IMAD.IADD R17, R17, 0x1, R69 ;  /* 0x0000000111117824 */ /* 0x000fe400078e0245 */
[C---:B------:R-:W-:Y:S02]  /*26a0*/  IMAD R27, R33.reuse, UR7, R27 ;  /* 0x00000007211b7c24 */ /* 0x040fe4000f8e021b */
[----:B------:R-:W-:-:S03]  /*26b0*/  IMAD.WIDE.U32 R12, R33, UR6, R16 ;  /* 0x00000006210c7c25 */ /* 0x000fc6000f8e0010 */
[----:B------:R-:W-:-:S04]  /*26c0*/  IADD3 R12, P1, R12, UR10, RZ ;  /* 0x0000000a0c0c7c10 */ /* 0x000fc8000ff3e0ff */
[--C-:B------:R-:W-:Y:S02]  /*26d0*/  IADD3.X R13, R13, UR11, R27.reuse, P1, !PT ;  /* 0x0000000b0d0d7c10 */ /* 0x100fe40008ffe41b */
[----:B------:R-:W-:Y:S01]  /*26e0*/  PRMT R27, RZ, 0x7610, R27 ;  /* 0x00007610ff1b7816 */ /* 0x000fe2000000001b */
[----:B------:R-:W-:Y:S06]  /*26f0*/  @P3 BRA `(.L_x_34) ;  /* 0x0000000000043947 */ /* 0x000fec0003800000 */
[----:B------:R0:W5:Y:S02]  /*2700*/  LDG.E.U8 R27, desc[UR16][R12.64] ;  /* 0x000000100c1b7981 */ /* 0x000164000c1e1100 */
.L_x_34:
[----:B------:R-:W-:Y:S05]  /*2710*/  BSYNC B1 ;  /* 0x0000000000017941 */ /* 0x000fea0003800000 */
.L_x_33:
[----:B-----5:R-:W-:Y:S01]  /*2720*/  LOP3.LUT R27, R27, 0xff, RZ, 0xc0, !PT ;  /* 0x000000ff1b1b7812 */ /* 0x020fe200078ec0ff */
[----:B------:R-:W-:Y:S01]  /*2730*/  BSSY B1, `(.L_x_35) ;  /* 0x000000c000017945 */ /* 0x000fe20003800000 */
[----:B------:R-:W-:Y:S02]  /*2740*/  ISETP.GE.AND P1, PT, R26, 0x2, PT ;  /* 0x000000021a00780c */ /* 0x000fe40003f26270 */
[----:B------:R-:W-:Y:S02]  /*2750*/  F2FP.F16.E4M3.UNPACK_B R27, R27 ;  /* 0x0000001bff1b723e */ /* 0x000fe400020006ff */
[----:B------:R-:W-:-:S03]  /*2760*/  ISETP.LT.OR P2, PT, R25, 0x1, !P1 ;  /* 0x000000011900780c */ /* 0x000fc60004f41670 */
[----:B------:R-:W-:-:S05]  /*2770*/  HADD2.F32 R27, -RZ, R27.H0_H0 ;  /* 0x2000001bff1b7230 */ /* 0x000fca0000004100 */
[----:B------:R-:W-:Y:S01]  /*2780*/  FMUL R30, R27, R10 ;  /* 0x0000000a1b1e7220 */ /* 0x000fe20000400000 */
[----:B------:R-:W-:-:S03]  /*2790*/  PRMT R27, RZ, 0x7610, R27 ;  /* 0x00007610ff1b7816 */ /* 0x000fc6000000001b */
[----:B--2---:R-:W-:-:S05]  /*27a0*/  FFMA R30, R79, R3, R30 ;  /* 0x000000034f1e7223 */ /* 0x004fca000000001e */
[----:B------:R-:W-:-:S05]  /*27b0*/  F2FP.SATFINITE.E4M3.F32.PACK_AB_MERGE_C R31, RZ, R30, RZ ;  /* 0x0000001eff1f723e */ /* 0x000fca00048070ff */
[----:B------:R1:W-:Y:S01]  /*27c0*/  @!P3 STG.E.U8 desc[UR16][R8.64], R31 ;  /* 0x0000001f0800b986 */ /* 0x0003e2000c101110 */
[----:B------:R-:W-:Y:S05]  /*27d0*/  @P2 BRA `(.L_x_36) ;  /* 0x0000000000042947 */ /* 0x000fea0003800000 */
[----:B------:R2:W5:Y:S02]  /*27e0*/  LDG.E.U8 R27, desc[UR16][R12.64+0x1] ;  /* 0x000001100c1b7981 */ /* 0x000564000c1e1100 */
.L_x_36:
[----:B------:R-:W-:Y:S05]  /*27f0*/  BSYNC B1 ;  /* 0x0000000000017941 */ /* 0x000fea0003800000 */
.L_x_35:
[----:B-----5:R-:W-:Y:S01]  /*2800*/  LOP3.LUT R27, R27, 0xff, RZ, 0xc0, !PT ;  /* 0x000000ff1b1b7812 */ /* 0x020fe200078ec0ff */
[----:B------:R-:W-:Y:S01]  /*2810*/  BSSY B1, `(.L_x_37) ;  /* 0x0000012000017945 */ /* 0x000fe20003800000 */
[----:B-1----:R-:W-:Y:S02]  /*2820*/  IADD3 R31, P3, R33, 0x8, RZ ;  /* 0x00000008211f7810 */ /* 0x002fe40007f7e0ff */
[----:B------:R-:W-:Y:S02]  /*2830*/  F2FP.F16.E4M3.UNPACK_B R27, R27 ;  /* 0x0000001bff1b723e */ /* 0x000fe400020006ff */
[----:B------:R-:W-:Y:S01]  /*2840*/  ISETP.LT.OR P0, PT, R25, 0x9, !P0 ;  /* 0x000000091900780c */ /* 0x000fe20004701670 */
[----:B------:R-:W-:Y:S02]  /*2850*/  IMAD.X R28, RZ, RZ, R29, P3 ;  /* 0x000000ffff1c7224 */ /* 0x000fe400018e061d */
[----:B------:R-:W-:Y:S02]  /*2860*/  HADD2.F32 R27, -RZ, R27.H0_H0 ;  /* 0x2000001bff1b7230 */ /* 0x000fe40000004100 */
[----:B------:R-:W-:-:S02]  /*2870*/  IMAD R28, R28, UR6, RZ ;  /* 0x000000061c1c7c24 */ /* 0x000fc4000f8e02ff */
[----:B------:R-:W-:-:S04]  /*2880*/  IMAD.WIDE.U32 R16, R31, UR6, R16 ;  /* 0x000000061f107c25 */ /* 0x000fc8000f8e0010 */
[----:B------:R-:W-:Y:S01]  /*2890*/  FMUL R27, R27, R10 ;  /* 0x0000000a1b1b7220 */ /* 0x000fe20000400000 */
[----:B------:R-:W-:-:S03]  /*28a0*/  IMAD R31, R31, UR7, R28 ;  /* 0x000000071f1f7c24 */ /* 0x000fc6000f8e021c */
[----:B------:R-:W-:Y:S01]  /*28b0*/  FFMA R27, R78, R3, R27 ;  /* 0x000000034e1b7223 */ /* 0x000fe2000000001b */
[----:B------:R-:W-:-:S04]  /*28c0*/  IADD3 R16, P3, R16, UR10, RZ ;  /* 0x0000000a10107c10 */ /* 0x000fc8000ff7e0ff */
[----:B------:R-:W-:Y:S02]  /*28d0*/  F2FP.SATFINITE.E4M3.F32.PACK_AB_MERGE_C R29, RZ, R27, RZ ;  /* 0x0000001bff1d723e */ /* 0x000fe400048070ff */
[----:B------:R-:W-:Y:S02]  /*28e0*/  IADD3.X R17, R17, UR11, R31, P3, !PT ;  /* 0x0000000b11117c10 */ /* 0x000fe40009ffe41f */
[----:B------:R-:W-:Y:S01]  /*28f0*/  PRMT R27, RZ, 0x7610, R27 ;  /* 0x00007610ff1b7816 */ /* 0x000fe2000000001b */
[----:B------:R1:W-:Y:S01]  /*2900*/  @!P2 STG.E.U8 desc[UR16][R8.64+0x1], R29 ;  /* 0x0000011d0800a986 */ /* 0x0003e2000c101110 */
[----:B------:R-:W-:Y:S05]  /*2910*/  @P0 BRA `(.L_x_38) ;  /* 0x0000000000040947 */ /* 0x000fea0003800000 */
[----:B------:R3:W5:Y:S02]  /*2920*/  LDG.E.U8 R27, desc[UR16][R16.64] ;  /* 0x00000010101b7981 */ /* 0x000764000c1e1100 */
.L_x_38:
[----:B------:R-:W-:Y:S05]  /*2930*/  BSYNC B1 ;  /* 0x0000000000017941 */ /* 0x000fea0003800000 */
.L_x_37:
[----:B-----5:R-:W-:Y:S01]  /*2940*/  LOP3.LUT R27, R27, 0xff, RZ, 0xc0, !PT ;  /* 0x000000ff1b1b7812 */ /* 0x020fe200078ec0ff */
[----:B------:R-:W-:Y:S01]  /*2950*/  BSSY B1, `(.L_x_39) ;  /* 0x000000b000017945 */ /* 0x000fe20003800000 */
[----:B------:R-:W-:Y:S02]  /*2960*/  ISETP.LT.OR P1, PT, R25, 0x9, !P1 ;  /* 0x000000091900780c */ /* 0x000fe40004f21670 */
[----:B------:R-:W-:-:S05]  /*2970*/  F2FP.F16.E4M3.UNPACK_B R27, R27 ;  /* 0x0000001bff1b723e */ /* 0x000fca00020006ff */
[----:B------:R-:W-:-:S05]  /*2980*/  HADD2.F32 R27, -RZ, R27.H0_H0 ;  /* 0x2000001bff1b7230 */ /* 0x000fca0000004100 */
[----:B------:R-:W-:Y:S01]  /*2990*/  FMUL R28, R27, R10 ;  /* 0x0000000a1b1c7220 */ /* 0x000fe20000400000 */
[----:B------:R-:W-:-:S03]  /*29a0*/  PRMT R27, RZ, 0x7610, R27 ;  /* 0x00007610ff1b7816 */ /* 0x000fc6000000001b */
[----:B------:R-:W-:-:S05]  /*29b0*/  FFMA R28, R77, R3, R28 ;  /* 0x000000034d1c7223 */ /* 0x000fca000000001c */
[----:B-1----:R-:W-:-:S05]  /*29c0*/  F2FP.SATFINITE.E4M3.F32.PACK_AB_MERGE_C R29, RZ, R28, RZ ;  /* 0x0000001cff1d723e */ /* 0x002fca00048070ff */
[----:B------:R1:W-:Y:S01]  /*29d0*/  @!P0 STG.E.U8 desc[UR16][R6.64], R29 ;  /* 0x0000001d06008986 */ /* 0x0003e2000c101110 */
[----:B------:R-:W-:Y:S05]  /*29e0*/  @P1 BRA `(.L_x_40) ;  /* 0x0000000000041947 */ /* 0x000fea0003800000 */
[----:B------:R4:W5:Y:S02]  /*29f0*/  LDG.E.U8 R27, desc[UR16][R16.64+0x1] ;  /* 0x00000110101b7981 */ /* 0x000964000c1e1100 */
.L_x_40:
[----:B------:R-:W-:Y:S05]  /*2a00*/  BSYNC B1 ;  /* 0x0000000000017941 */ /* 0x000fea0003800000 */
.L_x_39:
[----:B-----5:R-:W-:Y:S01]  /*2a10*/  LOP3.LUT R27, R27, 0xff, RZ, 0xc0, !PT ;  /* 0x000000ff1b1b7812 */ /* 0x020fe200078ec0ff */
[----:B------:R-:W-:Y:S01]  /*2a20*/  BSSY B1, `(.L_x_41) ;  /* 0x000000c000017945 */ /* 0x000fe20003800000 */
[----:B------:R-:W-:Y:S02]  /*2a30*/  ISETP.GE.AND P0, PT, R26, 0x9, PT ;  /* 0x000000091a00780c */ /* 0x000fe40003f06270 */
[----:B------:R-:W-:Y:S02]  /*2a40*/  F2FP.F16.E4M3.UNPACK_B R27, R27 ;  /* 0x0000001bff1b723e */ /* 0x000fe400020006ff */
[----:B------:R-:W-:-:S03]  /*2a50*/  ISETP.LT.OR P2, PT, R25, 0x1, !P0 ;  /* 0x000000011900780c */ /* 0x000fc60004741670 */
[----:B------:R-:W-:-:S05]  /*2a60*/  HADD2.F32 R27, -RZ, R27.H0_H0 ;  /* 0x2000001bff1b7230 */ /* 0x000fca0000004100 */
[----:B------:R-:W-:-:S04]  /*2a70*/  FMUL R27, R27, R10 ;  /* 0x0000000a1b1b7220 */ /* 0x000fc80000400000 */
[----:B------:R-:W-:-:S05]  /*2a80*/  FFMA R27, R76, R3, R27 ;  /* 0x000000034c1b7223 */ /* 0x000fca000000001b */
[----:B-1----:R-:W-:Y:S02]  /*2a90*/  F2FP.SATFINITE.E4M3.F32.PACK_AB_MERGE_C R29, RZ, R27, RZ ;  /* 0x0000001bff1d723e */ /* 0x002fe400048070ff */
[----:B------:R-:W-:-:S03]  /*2aa0*/  PRMT R27, RZ, 0x7610, R27 ;  /* 0x00007610ff1b7816 */ /* 0x000fc6000000001b */
[----:B------:R1:W-:Y:S01]  /*2ab0*/  @!P1 STG.E.U8 desc[UR16][R6.64+0x1], R29 ;  /* 0x0000011d06009986 */ /* 0x0003e2000c101110 */
[----:B------:R-:W-:Y:S05]  /*2ac0*/  @P2 BRA `(.L_x_42) ;  /* 0x0000000000042947 */ /* 0x000fea0003800000 */
[----:B------:R0:W5:Y:S02]  /*2ad0*/  LDG.E.U8 R27, desc[UR16][R12.64+0x8] ;  /* 0x000008100c1b7981 */ /* 0x000164000c1e1100 */
.L_x_42:
[----:B------:R-:W-:Y:S05]  /*2ae0*/  BSYNC B1 ;  /* 0x0000000000017941 */ /* 0x000fea0003800000 */
.L_x_41:
        /* <DEDUP_REMOVED lines=13> */
.L_x_44:
[----:B------:R-:W-:Y:S05]  /*2bc0*/  BSYNC B1 ;  /* 0x0000000000017941 */ /* 0x000fea0003800000 */
.L_x_43:
[----:B-----5:R-:W-:Y:S01]  /*2bd0*/  LOP3.LUT R27, R27, 0xff, RZ, 0xc0, !PT ;  /* 0x000000ff1b1b7812 */ /* 0x020fe200078ec0ff */
[----:B------:R-:W-:Y:S01]  /*2be0*/  BSSY B1, `(.L_x_45) ;  /* 0x000000b000017945 */ /* 0x000fe20003800000 */
[----:B------:R-:W-:Y:S02]  /*2bf0*/  ISETP.LT.OR P0, PT, R25, 0x9, !P0 ;  /* 0x000000091900780c */ /* 0x000fe40004701670 */
[----:B------:R-:W-:-:S05]  /*2c00*/  F2FP.F16.E4M3.UNPACK_B R27, R27 ;  /* 0x0000001bff1b723e */ /* 0x000fca00020006ff */
        /* <DEDUP_REMOVED lines=8> */
.L_x_46:
[----:B------:R-:W-:Y:S05]  /*2c90*/  BSYNC B1 ;  /* 0x0000000000017941 */ /* 0x000fea0003800000 */
.L_x_45:
        /* <DEDUP_REMOVED lines=12> */
.L_x_48:
[----:B------:R-:W-:Y:S05]  /*2d60*/  BSYNC B1 ;  /* 0x0000000000017941 */ /* 0x000fea0003800000 */
.L_x_47:
        /* <DEDUP_REMOVED lines=13> */
.L_x_50:
[----:B------:R-:W-:Y:S05]  /*2e40*/  BSYNC B1 ;  /* 0x0000000000017941 */ /* 0x000fea0003800000 */
.L_x_49:
        /* <DEDUP_REMOVED lines=13> */
.L_x_52:
[----:B------:R-:W-:Y:S05]  /*2f20*/  BSYNC B1 ;  /* 0x0000000000017941 */ /* 0x000fea0003800000 */
.L_x_51:
        /* <DEDUP_REMOVED lines=12> */
.L_x_54:
[----:B------:R-:W-:Y:S05]  /*2ff0*/  BSYNC B1 ;  /* 0x0000000000017941 */ /* 0x000fea0003800000 */
.L_x_53:
        /* <DEDUP_REMOVED lines=12> */
.L_x_56:
[----:B------:R-:W-:Y:S05]  /*30c0*/  BSYNC B1 ;  /* 0x0000000000017941 */ /* 0x000fea0003800000 */
.L_x_55:
        /* <DEDUP_REMOVED lines=13> */
.L_x_58:
[----:B------:R-:W-:Y:S05]  /*31a0*/  BSYNC B1 ;  /* 0x0000000000017941 */ /* 0x000fea0003800000 */
.L_x_57:
        /* <DEDUP_REMOVED lines=13> */
.L_x_60:
[----:B------:R-:W-:Y:S05]  /*3280*/  BSYNC B1 ;  /* 0x0000000000017941 */ /* 0x000fea0003800000 */
.L_x_59:
        /* <DEDUP_REMOVED lines=12> */
.L_x_62:
[----:B------:R-:W-:Y:S05]  /*3350*/  BSYNC B1 ;  /* 0x0000000000017941 */ /* 0x000fea0003800000 */
.L_x_61:
        /* <DEDUP_REMOVED lines=12> */
.L_x_64:
[----:B------:R-:W-:Y:S05]  /*3420*/  BSYNC B1 ;  /* 0x0000000000017941 */ /* 0x000fea0003800000 */
.L_x_63:
        /* <DEDUP_REMOVED lines=13> */
.L_x_66:
[----:B------:R-:W-:Y:S05]  /*3500*/  BSYNC B1 ;  /* 0x0000000000017941 */ /* 0x000fea0003800000 */
.L_x_65:
        /* <DEDUP_REMOVED lines=13> */
.L_x_68:
[----:B------:R-:W-:Y:S05]  /*35e0*/  BSYNC B1 ;  /* 0x0000000000017941 */ /* 0x000fea0003800000 */
.L_x_67:
        /* <DEDUP_REMOVED lines=12> */
.L_x_70:
[----:B------:R-:W-:Y:S05]  /*36b0*/  BSYNC B1 ;  /* 0x0000000000017941 */ /* 0x000fea0003800000 */
.L_x_69:
        /* <DEDUP_REMOVED lines=12> */
.L_x_72:
[----:B------:R-:W-:Y:S05]  /*3780*/  BSYNC B1 ;  /* 0x0000000000017941 */ /* 0x000fea0003800000 */
.L_x_71:
        /* <DEDUP_REMOVED lines=13> */
.L_x_74:
[----:B------:R-:W-:Y:S05]  /*3860*/  BSYNC B1 ;  /* 0x0000000000017941 */ /* 0x000fea0003800000 */
.L_x_73:
        /* <DEDUP_REMOVED lines=13> */
.L_x_76:
[----:B------:R-:W-:Y:S05]  /*3940*/  BSYNC B1 ;  /* 0x0000000000017941 */ /* 0x000fea0003800000 */
.L_x_75:
        /* <DEDUP_REMOVED lines=12> */
.L_x_78:
[----:B------:R-:W-:Y:S05]  /*3a10*/  BSYNC B1 ;  /* 0x0000000000017941 */ /* 0x000fea0003800000 */
.L_x_77:
[----:B-----5:R-:W-:Y:S01]  /*3a20*/  LOP3.LUT R27, R27, 0xff, RZ, 0xc0, !PT ;  /* 0x000000ff1b1b7812 */ /* 0x020fe200078ec0ff */
[----:B------:R-:W-:Y:S01]  /*3a30*/  BSSY B1, `(.L_x_79) ;  /* 0x000000b000017945 */ /* 0x000fe20003800000 */
[----:B------:R-:W-:Y:S02]  /*3a40*/  ISETP.LT.OR P1, PT, R25, 0x9, !P1 ;  /* 0x000000091900780c */ /* 0x000fe40004f21670 */
[----:B------:R-:W-:-:S05]  /*3a50*/  F2FP.F16.E4M3.UNPACK_B R27, R27 ;  /* 0x0000001bff1b723e */ /* 0x000fca00020006ff */
[----:B------:R-:W-:-:S05]  /*3a60*/  HADD2.F32 R27, -RZ, R27.H0_H0 ;  /* 0x2000001bff1b7230 */ /* 0x000fca0000004100 */
[----:B------:R-:W-:-:S04]  /*3a70*/  FMUL R28, R27, R10 ;  /* 0x0000000a1b1c7220 */ /* 0x000fc80000400000 */
[----:B------:R-:W-:Y:S01]  /*3a80*/  FFMA R28, R23, R3, R28 ;  /* 0x00000003171c7223 */ /* 0x000fe2000000001c */
[----:B------:R-:W-:-:S04]  /*3a90*/  PRMT R23, RZ, 0x7610, R23 ;  /* 0x00007610ff177816 */ /* 0x000fc80000000017 */
[----:B------:R-:W-:-:S05]  /*3aa0*/  F2FP.SATFINITE.E4M3.F32.PACK_AB_MERGE_C R27, RZ, R28, RZ ;  /* 0x0000001cff1b723e */ /* 0x000fca00048070ff */
[----:B------:R0:W-:Y:S01]  /*3ab0*/  @!P0 STG.E.U8 desc[UR16][R6.64+0x28], R27 ;  /* 0x0000281b06008986 */ /* 0x0001e2000c101110 */
[----:B------:R-:W-:Y:S05]  /*3ac0*/  @P1 BRA `(.L_x_80) ;  /* 0x0000000000041947 */ /* 0x000fea0003800000 */
[----:B------:R0:W5:Y:S02]  /*3ad0*/  LDG.E.U8 R23, desc[UR16][R16.64+0x29] ;  /* 0x0000291010177981 */ /* 0x000164000c1e1100 */
.L_x_80:
[----:B------:R-:W-:Y:S05]  /*3ae0*/  BSYNC B1 ;  /* 0x0000000000017941 */ /* 0x000fea0003800000 */
.L_x_79:
        /* <DEDUP_REMOVED lines=8> */
[----:B0-----:R-:W-:Y:S02]  /*3b70*/  F2FP.SATFINITE.E4M3.F32.PACK_AB_MERGE_C R27, RZ, R23, RZ ;  /* 0x00000017ff1b723e */ /* 0x001fe400048070ff */
[----:B------:R-:W-:-:S03]  /*3b80*/  PRMT R23, RZ, 0x7610, R23 ;  /* 0x00007610ff177816 */ /* 0x000fc60000000017 */
[----:B------:R0:W-:Y:S01]  /*3b90*/  @!P1 STG.E.U8 desc[UR16][R6.64+0x29], R27 ;  /* 0x0000291b06009986 */ /* 0x0001e2000c101110 */
[----:B------:R-:W-:Y:S05]  /*3ba0*/  @P2 BRA `(.L_x_82) ;  /* 0x0000000000042947 */ /* 0x000fea0003800000 */
[----:B------:R0:W5:Y:S02]  /*3bb0*/  LDG.E.U8 R23, desc[UR16][R12.64+0x30] ;  /* 0x000030100c177981 */ /* 0x000164000c1e1100 */
.L_x_82:
[----:B------:R-:W-:Y:S05]  /*3bc0*/  BSYNC B1 ;  /* 0x0000000000017941 */ /* 0x000fea0003800000 */
.L_x_81:
[----:B-----5:R-:W-:Y:S01]  /*3bd0*/  LOP3.LUT R23, R23, 0xff, RZ, 0xc0, !PT ;  /* 0x000000ff17177812 */ /* 0x020fe200078ec0ff */
[----:B------:R-:W-:Y:S01]  /*3be0*/  BSSY B1, `(.L_x_83) ;  /* 0x000000c000017945 */ /* 0x000fe20003800000 */
[----:B------:R-:W-:Y:S02]  /*3bf0*/  ISETP.GE.AND P1, PT, R26, 0x32, PT ;  /* 0x000000321a00780c */ /* 0x000fe40003f26270 */
[----:B------:R-:W-:Y:S02]  /*3c00*/  F2FP.F16.E4M3.UNPACK_B R23, R23 ;  /* 0x00000017ff17723e */ /* 0x000fe400020006ff */
[----:B------:R-:W-:-:S03]  /*3c10*/  ISETP.LT.OR P3, PT, R25, 0x1, !P1 ;  /* 0x000000011900780c */ /* 0x000fc60004f61670 */
        /* <DEDUP_REMOVED lines=8> */
.L_x_84:
[----:B------:R-:W-:Y:S05]  /*3ca0*/  BSYNC B1 ;  /* 0x0000000000017941 */ /* 0x000fea0003800000 */
.L_x_83:
[----:B-----5:R-:W-:Y:S01]  /*3cb0*/  LOP3.LUT R21, R21, 0xff, RZ, 0xc0, !PT ;  /* 0x000000ff15157812 */ /* 0x020fe200078ec0ff */
[----:B------:R-:W-:Y:S01]  /*3cc0*/  BSSY B1, `(.L_x_85) ;  /* 0x000000b000017945 */ /* 0x000fe20003800000 */
[----:B------:R-:W-:Y:S02]  /*3cd0*/  ISETP.LT.OR P0, PT, R25, 0x9, !P0 ;  /* 0x000000091900780c */ /* 0x000fe40004701670 */
[----:B------:R-:W-:-:S05]  /*3ce0*/  F2FP.F16.E4M3.UNPACK_B R21, R21 ;  /* 0x00000015ff15723e */ /* 0x000fca00020006ff */
        /* <DEDUP_REMOVED lines=8> */
.L_x_86:
[----:B------:R-:W-:Y:S05]  /*3d70*/  BSYNC B1 ;  /* 0x0000000000017941 */ /* 0x000fea0003800000 */
.L_x_85:
        /* <DEDUP_REMOVED lines=12> */
.L_x_88:
[----:B------:R-:W-:Y:S05]  /*3e40*/  BSYNC B1 ;  /* 0x0000000000017941 */ /* 0x000fea0003800000 */
.L_x_87:
        /* <DEDUP_REMOVED lines=13> */
.L_x_90:
[----:B------:R-:W-:Y:S05]  /*3f20*/  BSYNC B1 ;  /* 0x0000000000017941 */ /* 0x000fea0003800000 */
.L_x_89:
        /* <DEDUP_REMOVED lines=13> */
.L_x_92:
[----:B------:R-:W-:Y:S05]  /*4000*/  BSYNC B1 ;  /* 0x0000000000017941 */ /* 0x000fea0003800000 */
.L_x_91:
[----:B-----5:R-:W-:Y:S01]  /*4010*/  LOP3.LUT R15, R15, 0xff, RZ, 0xc0, !PT ;  /* 0x000000ff0f0f7812 */ /* 0x020fe200078ec0ff */
[----:B------:R-:W-:Y:S01]  /*4020*/  BSSY B1, `(.L_x_93) ;  /* 0x000000b000017945 */ /* 0x000fe20003800000 */
[----:B------:R-:W-:Y:S02]  /*4030*/  ISETP.LT.OR P0, PT, R25, 0x9, !P0 ;  /* 0x000000091900780c */ /* 0x000fe40004701670 */
[----:B------:R-:W-:Y:S02]  /*4040*/  F2FP.F16.E4M3.UNPACK_B R15, R15 ;  /* 0x0000000fff0f723e */ /* 0x000fe400020006ff */
[----:B0-2---:R-:W-:-:S03]  /*4050*/  PRMT R12, RZ, 0x7610, R12 ;  /* 0x00007610ff0c7816 */ /* 0x005fc6000000000c */
[----:B------:R-:W-:-:S05]  /*4060*/  HADD2.F32 R15, -RZ, R15.H0_H0 ;  /* 0x2000000fff0f7230 */ /* 0x000fca0000004100 */
[----:B------:R-:W-:-:S04]  /*4070*/  FMUL R15, R15, R10 ;  /* 0x0000000a0f0f7220 */ /* 0x000fc80000400000 */
[----:B------:R-:W-:-:S05]  /*4080*/  FFMA R15, R18, R3, R15 ;  /* 0x00000003120f7223 */ /* 0x000fca000000000f */
[----:B------:R-:W-:-:S05]  /*4090*/  F2FP.SATFINITE.E4M3.F32.PACK_AB_MERGE_C R15, RZ, R15, RZ ;  /* 0x0000000fff0f723e */ /* 0x000fca00048070ff */
[----:B------:R0:W-:Y:S01]  /*40a0*/  @!P3 STG.E.U8 desc[UR16][R8.64+0x39], R15 ;  /* 0x0000390f0800b986 */ /* 0x0001e2000c101110 */
[----:B------:R-:W-:Y:S05]  /*40b0*/  @P0 BRA `(.L_x_94) ;  /* 0x0000000000040947 */ /* 0x000fea0003800000 */
[----:B------:R2:W5:Y:S02]  /*40c0*/  LDG.E.U8 R12, desc[UR16][R16.64+0x38] ;  /* 0x00003810100c7981 */ /* 0x000564000c1e1100 */
.L_x_94:
[----:B------:R-:W-:Y:S05]  /*40d0*/  BSYNC B1 ;  /* 0x0000000000017941 */ /* 0x000fea0003800000 */
.L_x_93:
[----:B-----5:R-:W-:Y:S01]  /*40e0*/  LOP3.LUT R12, R12, 0xff, RZ, 0xc0, !PT ;  /* 0x000000ff0c0c7812 */ /* 0x020fe200078ec0ff */
[----:B------:R-:W-:Y:S01]  /*40f0*/  BSSY B1, `(.L_x_95) ;  /* 0x000000b000017945 */ /* 0x000fe20003800000 */
[----:B------:R-:W-:Y:S02]  /*4100*/  ISETP.LT.OR P1, PT, R25, 0x9, !P1 ;  /* 0x000000091900780c */ /* 0x000fe40004f21670 */
[----:B------:R-:W-:-:S05]  /*4110*/  F2FP.F16.E4M3.UNPACK_B R12, R12 ;  /* 0x0000000cff0c723e */ /* 0x000fca00020006ff */
[----:B01----:R-:W-:-:S05]  /*4120*/  HADD2.F32 R9, -RZ, R12.H0_H0 ;  /* 0x2000000cff097230 */ /* 0x003fca0000004100 */
[----:B------:R-:W-:-:S04]  /*4130*/  FMUL R8, R9, R10 ;  /* 0x0000000a09087220 */ /* 0x000fc80000400000 */
[----:B------:R-:W-:-:S05]  /*4140*/  FFMA R8, R11, R3, R8 ;  /* 0x000000030b087223 */ /* 0x000fca0000000008 */
[----:B------:R-:W-:Y:S02]  /*4150*/  F2FP.SATFINITE.E4M3.F32.PACK_AB_MERGE_C R9, RZ, R8, RZ ;  /* 0x00000008ff09723e */ /* 0x000fe400048070ff */
[----:B------:R-:W-:-:S03]  /*4160*/  PRMT R8, RZ, 0x7610, R8 ;  /* 0x00007610ff087816 */ /* 0x000fc60000000008 */
[----:B------:R0:W-:Y:S01]  /*4170*/  @!P0 STG.E.U8 desc[UR16][R6.64+0x38], R9 ;  /* 0x0000380906008986 */ /* 0x0001e2000c101110 */
[----:B------:R-:W-:Y:S05]  /*4180*/  @P1 BRA `(.L_x_96) ;  /* 0x0000000000041947 */ /* 0x000fea0003800000 */
[----:B------:R1:W5:Y:S02]  /*4190*/  LDG.E.U8 R8, desc[UR16][R16.64+0x39] ;  /* 0x0000391010087981 */ /* 0x000364000c1e1100 */
.L_x_96:
[----:B------:R-:W-:Y:S05]  /*41a0*/  BSYNC B1 ;  /* 0x0000000000017941 */ /* 0x000fea0003800000 */
.L_x_95:
[----:B------:R-:W-:Y:S05]  /*41b0*/  @P1 BRA `(.L_x_97) ;  /* 0x0000000800601947 */ /* 0x000fea0003800000 */
[----:B-----5:R-:W-:-:S04]  /*41c0*/  LOP3.LUT R8, R8, 0xff, RZ, 0xc0, !PT ;  /* 0x000000ff08087812 */ /* 0x020fc800078ec0ff */
[----:B------:R-:W-:-:S05]  /*41d0*/  F2FP.F16.E4M3.UNPACK_B R8, R8 ;  /* 0x00000008ff08723e */ /* 0x000fca00020006ff */
[----:B0-----:R-:W-:-:S05]  /*41e0*/  HADD2.F32 R9, -RZ, R8.H0_H0 ;  /* 0x20000008ff097230 */ /* 0x001fca0000004100 */
[----:B------:R-:W-:-:S04]  /*41f0*/  FMUL R9, R9, R10 ;  /* 0x0000000a09097220 */ /* 0x000fc80000400000 */
[----:B------:R-:W-:-:S05]  /*4200*/  FFMA R9, R14, R3, R9 ;  /* 0x000000030e097223 */ /* 0x000fca0000000009 */
[----:B------:R-:W-:-:S05]  /*4210*/  F2FP.SATFINITE.E4M3.F32.PACK_AB_MERGE_C R9, RZ, R9, RZ ;  /* 0x00000009ff09723e */ /* 0x000fca00048070ff */
[----:B------:R0:W-:Y:S01]  /*4220*/  STG.E.U8 desc[UR16][R6.64+0x39], R9 ;  /* 0x0000390906007986 */ /* 0x0001e2000c101110 */
[----:B------:R-:W-:Y:S05]  /*4230*/  BRA `(.L_x_97) ;  /* 0x0000000800407947 */ /* 0x000fea0003800000 */
.L_x_32:
[C---:B------:R-:W-:Y:S01]  /*4240*/  ISETP.GE.AND P3, PT, R26.reuse, 0x1, PT ;  /* 0x000000011a00780c */ /* 0x040fe20003f66270 */
[-C--:B--2---:R-:W-:Y:S01]  /*4250*/  FMUL R79, R79, R3.reuse ;  /* 0x000000034f4f7220 */ /* 0x084fe20000400000 */
[----:B------:R-:W-:Y:S01]  /*4260*/  ISETP.GE.AND P0, PT, R26, 0x2, PT ;  /* 0x000000021a00780c */ /* 0x000fe20003f06270 */
[-C--:B------:R-:W-:Y:S01]  /*4270*/  FMUL R78, R78, R3.reuse ;  /* 0x000000034e4e7220 */ /* 0x080fe20000400000 */
[----:B------:R-:W-:Y:S01]  /*4280*/  ISETP.LT.OR P1, PT, R25, 0x1, !P3 ;  /* 0x000000011900780c */ /* 0x000fe20005f21670 */
[-C--:B------:R-:W-:Y:S01]  /*4290*/  FMUL R77, R77, R3.reuse ;  /* 0x000000034d4d7220 */ /* 0x080fe20000400000 */
[C---:B------:R-:W-:Y:S01]  /*42a0*/  ISETP.LT.OR P2, PT, R25.reuse, 0x1, !P0 ;  /* 0x000000011900780c */ /* 0x040fe20004741670 */
[-C--:B------:R-:W-:Y:S01]  /*42b0*/  FMUL R76, R76, R3.reuse ;  /* 0x000000034c4c7220 */ /* 0x080fe20000400000 */
[----:B------:R-:W-:Y:S01]  /*42c0*/  ISETP.LT.OR P3, PT, R25, 0x9, !P3 ;  /* 0x000000091900780c */ /* 0x000fe20005f61670 */
[----:B------:R-:W-:Y:S01]  /*42d0*/  FMUL R75, R75, R3 ;  /* 0x000000034b4b7220 */ /* 0x000fe20000400000 */
[----:B------:R-:W-:Y:S01]  /*42e0*/  F2FP.SATFINITE.E4M3.F32.PACK_AB_MERGE_C R79, RZ, R79, RZ ;  /* 0x0000004fff4f723e */ /* 0x000fe200048070ff */
[-C--:B------:R-:W-:Y:S01]  /*42f0*/  FMUL R74, R74, R3.reuse ;  /* 0x000000034a4a7220 */ /* 0x080fe20000400000 */
[----:B------:R-:W-:Y:S01]  /*4300*/  F2FP.SATFINITE.E4M3.F32.PACK_AB_MERGE_C R13, RZ, R78, RZ ;  /* 0x0000004eff0d723e */ /* 0x000fe200048070ff */
[----:B------:R-:W-:Y:S01]  /*4310*/  FMUL R73, R73, R3 ;  /* 0x0000000349497220 */ /* 0x000fe20000400000 */
[----:B------:R-:W-:Y:S01]  /*4320*/  F2FP.SATFINITE.E4M3.F32.PACK_AB_MERGE_C R77, RZ, R77, RZ ;  /* 0x0000004dff4d723e */ /* 0x000fe200048070ff */
[-C--:B------:R-:W-:Y:S01]  /*4330*/  FMUL R72, R72, R3.reuse ;  /* 0x0000000348487220 */ /* 0x080fe20000400000 */
[----:B------:R-:W-:Y:S01]  /*4340*/  ISETP.LT.OR P0, PT, R25, 0x9, !P0 ;  /* 0x000000091900780c */ /* 0x000fe20004701670 */
[----:B------:R-:W-:Y:S01]  /*4350*/  @!P1 STG.E.U8 desc[UR16][R8.64], R79 ;  /* 0x0000004f08009986 */ /* 0x000fe2000c101110 */
[C---:B------:R-:W-:Y:S01]  /*4360*/  ISETP.GE.AND P1, PT, R26.reuse, 0x9, PT ;  /* 0x000000091a00780c */ /* 0x040fe20003f26270 */
[----:B------:R-:W-:Y:S01]  /*4370*/  FMUL R71, R71, R3 ;  /* 0x0000000347477220 */ /* 0x000fe20000400000 */
[----:B------:R-:W-:Y:S01]  /*4380*/  F2FP.SATFINITE.E4M3.F32.PACK_AB_MERGE_C R75, RZ, R75, RZ ;  /* 0x0000004bff4b723e */ /* 0x000fe200048070ff */
[----:B------:R0:W-:Y:S01]  /*4390*/  @!P2 STG.E.U8 desc[UR16][R8.64+0x1], R13 ;  /* 0x0000010d0800a986 */ /* 0x0001e2000c101110 */
[----:B------:R-:W-:Y:S01]  /*43a0*/  ISETP.GE.AND P2, PT, R26, 0xa, PT ;  /* 0x0000000a1a00780c */ /* 0x000fe20003f46270 */
[-C--:B------:R-:W-:Y:S01]  /*43b0*/  FMUL R70, R70, R3.reuse ;  /* 0x0000000346467220 */ /* 0x080fe20000400000 */
[----:B------:R-:W-:Y:S01]  /*43c0*/  F2FP.SATFINITE.E4M3.F32.PACK_AB_MERGE_C R17, RZ, R74, RZ ;  /* 0x0000004aff11723e */ /* 0x000fe200048070ff */
[----:B------:R-:W-:Y:S01]  /*43d0*/  @!P3 STG.E.U8 desc[UR16][R6.64], R77 ;  /* 0x0000004d0600b986 */ /* 0x000fe2000c101110 */
[C---:B------:R-:W-:Y:S01]  /*43e0*/  ISETP.LT.OR P3, PT, R25.reuse, 0x1, !P1 ;  /* 0x000000011900780c */ /* 0x040fe20004f61670 */
[-C--:B------:R-:W-:Y:S01]  /*43f0*/  FMUL R68, R68, R3.reuse ;  /* 0x0000000344447220 */ /* 0x080fe20000400000 */
[----:B------:R-:W-:Y:S01]  /*4400*/  ISETP.LT.OR P5, PT, R25, 0x1, !P2 ;  /* 0x000000011900780c */ /* 0x000fe200057a1670 */
[-C--:B------:R-:W-:Y:S01]  /*4410*/  FMUL R67, R67, R3.reuse ;  /* 0x0000000343437220 */ /* 0x080fe20000400000 */
[----:B------:R-:W-:Y:S01]  /*4420*/  ISETP.LT.OR P1, PT, R25, 0x9, !P1 ;  /* 0x000000091900780c */ /* 0x000fe20004f21670 */
[----:B------:R-:W-:Y:S01]  /*4430*/  FMUL R65, R65, R3 ;  /* 0x0000000341417220 */ /* 0x000fe20000400000 */
[----:B------:R-:W-:Y:S01]  /*4440*/  F2FP.SATFINITE.E4M3.F32.PACK_AB_MERGE_C R73, RZ, R73, RZ ;  /* 0x00000049ff49723e */ /* 0x000fe200048070ff */
[-C--:B------:R-:W-:Y:S01]  /*4450*/  FMUL R66, R66, R3.reuse ;  /* 0x0000000342427220 */ /* 0x080fe20000400000 */
[----:B0-----:R-:W-:Y:S01]  /*4460*/  F2FP.SATFINITE.E4M3.F32.PACK_AB_MERGE_C R13, RZ, R76, RZ ;  /* 0x0000004cff0d723e */ /* 0x001fe200048070ff */
[-C--:B------:R-:W-:Y:S01]  /*4470*/  FMUL R64, R64, R3.reuse ;  /* 0x0000000340407220 */ /* 0x080fe20000400000 */
[----:B------:R-:W-:Y:S01]  /*4480*/  ISETP.LT.OR P2, PT, R25, 0x9, !P2 ;  /* 0x000000091900780c */ /* 0x000fe20005741670 */
[-C--:B------:R-:W-:Y:S01]  /*4490*/  FMUL R63, R63, R3.reuse ;  /* 0x000000033f3f7220 */ /* 0x080fe20000400000 */
[----:B------:R-:W-:Y:S01]  /*44a0*/  F2FP.SATFINITE.E4M3.F32.PACK_AB_MERGE_C R27, RZ, R72, RZ ;  /* 0x00000048ff1b723e */ /* 0x000fe200048070ff */
[----:B------:R0:W-:Y:S01]  /*44b0*/  @!P0 STG.E.U8 desc[UR16][R6.64+0x1], R13 ;  /* 0x0000010d06008986 */ /* 0x0001e2000c101110 */
[C---:B------:R-:W-:Y:S01]  /*44c0*/  ISETP.GE.AND P0, PT, R26.reuse, 0x11, PT ;  /* 0x000000111a00780c */ /* 0x040fe20003f06270 */
[----:B------:R-:W-:Y:S01]  /*44d0*/  FMUL R61, R61, R3 ;  /* 0x000000033d3d7220 */ /* 0x000fe20000400000 */
[----:B------:R-:W-:Y:S01]  /*44e0*/  F2FP.SATFINITE.E4M3.F32.PACK_AB_MERGE_C R71, RZ, R71, RZ ;  /* 0x00000047ff47723e */ /* 0x000fe200048070ff */
[----:B------:R-:W-:Y:S01]  /*44f0*/  @!P3 STG.E.U8 desc[UR16][R8.64+0x8], R75 ;  /* 0x0000084b0800b986 */ /* 0x000fe2000c101110 */
[----:B------:R-:W-:Y:S01]  /*4500*/  ISETP.GE.AND P3, PT, R26, 0x12, PT ;  /* 0x000000121a00780c */ /* 0x000fe20003f66270 */
[----:B------:R-:W-:Y:S01]  /*4510*/  FMUL R62, R62, R3 ;  /* 0x000000033e3e7220 */ /* 0x000fe20000400000 */
[----:B------:R-:W-:Y:S01]  /*4520*/  F2FP.SATFINITE.E4M3.F32.PACK_AB_MERGE_C R67, RZ, R67, RZ ;  /* 0x00000043ff43723e */ /* 0x000fe200048070ff */
[----:B------:R1:W-:Y:S01]  /*4530*/  @!P5 STG.E.U8 desc[UR16][R8.64+0x9], R17 ;  /* 0x000009110800d986 */ /* 0x0003e2000c101110 */
[----:B------:R-:W-:Y:S01]  /*4540*/  ISETP.LT.OR P5, PT, R25, 0x1, !P3 ;  /* 0x000000011900780c */ /* 0x000fe20005fa1670 */
[-C--:B------:R-:W-:Y:S01]  /*4550*/  FMUL R59, R59, R3.reuse ;  /* 0x000000033b3b7220 */ /* 0x080fe20000400000 */
[C---:B------:R-:W-:Y:S01]  /*4560*/  ISETP.LT.OR P3, PT, R25.reuse, 0x9, !P3 ;  /* 0x000000091900780c */ /* 0x040fe20005f61670 */
[----:B------:R-:W-:Y:S01]  /*4570*/  @!P1 STG.E.U8 desc[UR16][R6.64+0x8], R73 ;  /* 0x0000084906009986 */ /* 0x000fe2000c101110 */
[----:B------:R-:W-:Y:S01]  /*4580*/  ISETP.LT.OR P1, PT, R25, 0x1, !P0 ;  /* 0x000000011900780c */ /* 0x000fe20004721670 */
[-C--:B------:R-:W-:Y:S01]  /*4590*/  FMUL R60, R60, R3.reuse ;  /* 0x000000033c3c7220 */ /* 0x080fe20000400000 */
[----:B0-----:R-:W-:Y:S01]  /*45a0*/  F2FP.SATFINITE.E4M3.F32.PACK_AB_MERGE_C R13, RZ, R70, RZ ;  /* 0x00000046ff0d723e */ /* 0x001fe200048070ff */
[----:B------:R-:W-:Y:S01]  /*45b0*/  @!P2 STG.E.U8 desc[UR16][R6.64+0x9], R27 ;  /* 0x0000091b0600a986 */ /* 0x000fe2000c101110 */
[----:B------:R-:W-:Y:S01]  /*45c0*/  ISETP.GE.AND P2, PT, R26, 0x19, PT ;  /* 0x000000191a00780c */ /* 0x000fe20003f46270 */
[-C--:B------:R-:W-:Y:S01]  /*45d0*/  FMUL R57, R57, R3.reuse ;  /* 0x0000000339397220 */ /* 0x080fe20000400000 */
[C---:B------:R-:W-:Y:S01]  /*45e0*/  ISETP.LT.OR P0, PT, R25.reuse, 0x9, !P0 ;  /* 0x000000091900780c */ /* 0x040fe20004701670 */
[-C--:B------:R-:W-:Y:S01]  /*45f0*/  FMUL R58, R58, R3.reuse ;  /* 0x000000033a3a7220 */ /* 0x080fe20000400000 */
[----:B------:R-:W-:Y:S01]  /*4600*/  ISETP.LT.OR P6, PT, R25, 0x1, !P2 ;  /* 0x000000011900780c */ /* 0x000fe200057c1670 */
[----:B------:R0:W-:Y:S01]  /*4610*/  @!P5 STG.E.U8 desc[UR16][R8.64+0x11], R13 ;  /* 0x0000110d0800d986 */ /* 0x0001e2000c101110 */
[----:B-1----:R-:W-:Y:S01]  /*4620*/  F2FP.SATFINITE.E4M3.F32.PACK_AB_MERGE_C R17, RZ, R68, RZ ;  /* 0x00000044ff11723e */ /* 0x002fe200048070ff */
[----:B------:R-:W-:Y:S01]  /*4630*/  FMUL R56, R56, R3 ;  /* 0x0000000338387220 */ /* 0x000fe20000400000 */
[----:B------:R-:W-:Y:S01]  /*4640*/  F2FP.SATFINITE.E4M3.F32.PACK_AB_MERGE_C R65, RZ, R65, RZ ;  /* 0x00000041ff41723e */ /* 0x000fe200048070ff */
[----:B------:R-:W-:Y:S01]  /*4650*/  @!P1 STG.E.U8 desc[UR16][R8.64+0x10], R71 ;  /* 0x0000104708009986 */ /* 0x000fe2000c101110 */
[----:B------:R-:W-:Y:S01]  /*4660*/  ISETP.GE.AND P1, PT, R26, 0x1a, PT ;  /* 0x0000001a1a00780c */ /* 0x000fe20003f26270 */
[-C--:B------:R-:W-:Y:S01]  /*4670*/  FMUL R23, R23, R3.reuse ;  /* 0x0000000317177220 */ /* 0x080fe20000400000 */
[C---:B------:R-:W-:Y:S01]  /*4680*/  ISETP.LT.OR P2, PT, R25.reuse, 0x9, !P2 ;  /* 0x000000091900780c */ /* 0x040fe20005741670 */
[----:B------:R1:W-:Y:S01]  /*4690*/  @!P3 STG.E.U8 desc[UR16][R6.64+0x11], R17 ;  /* 0x000011110600b986 */ /* 0x0003e2000c101110 */
[----:B------:R-:W-:Y:S01]  /*46a0*/  ISETP.LT.OR P5, PT, R25, 0x1, !P1 ;  /* 0x000000011900780c */ /* 0x000fe20004fa1670 */
[-C--:B------:R-:W-:Y:S01]  /*46b0*/  FMUL R21, R21, R3.reuse ;  /* 0x0000000315157220 */ /* 0x080fe20000400000 */
[----:B------:R-:W-:Y:S01]  /*46c0*/  ISETP.LT.OR P3, PT, R25, 0x9, !P1 ;  /* 0x000000091900780c */ /* 0x000fe20004f61670 */
[----:B------:R-:W-:Y:S01]  /*46d0*/  @!P0 STG.E.U8 desc[UR16][R6.64+0x10], R67 ;  /* 0x0000104306008986 */ /* 0x000fe2000c101110 */
[----:B0-----:R-:W-:Y:S01]  /*46e0*/  F2FP.SATFINITE.E4M3.F32.PACK_AB_MERGE_C R13, RZ, R66, RZ ;  /* 0x00000042ff0d723e */ /* 0x001fe200048070ff */
[-C--:B------:R-:W-:Y:S01]  /*46f0*/  FMUL R22, R22, R3.reuse ;  /* 0x0000000316167220 */ /* 0x080fe20000400000 */
[C---:B------:R-:W-:Y:S01]  /*4700*/  ISETP.GE.AND P0, PT, R26.reuse, 0x21, PT ;  /* 0x000000211a00780c */ /* 0x040fe20003f06270 */
[----:B------:R-:W-:Y:S01]  /*4710*/  @!P6 STG.E.U8 desc[UR16][R8.64+0x18], R65 ;  /* 0x000018410800e986 */ /* 0x000fe2000c101110 */
[----:B------:R-:W-:Y:S01]  /*4720*/  ISETP.GE.AND P1, PT, R26, 0x22, PT ;  /* 0x000000221a00780c */ /* 0x000fe20003f26270 */
[-C--:B------:R-:W-:Y:S01]  /*4730*/  FMUL R19, R19, R3.reuse ;  /* 0x0000000313137220 */ /* 0x080fe20000400000 */
[C---:B------:R-:W-:Y:S01]  /*4740*/  ISETP.LT.OR P6, PT, R25.reuse, 0x1, !P0 ;  /* 0x000000011900780c */ /* 0x040fe200047c1670 */
[-C--:B------:R-:W-:Y:S01]  /*4750*/  FMUL R20, R20, R3.reuse ;  /* 0x0000000314147220 */ /* 0x080fe20000400000 */
[----:B-1----:R-:W-:Y:S01]  /*4760*/  F2FP.SATFINITE.E4M3.F32.PACK_AB_MERGE_C R17, RZ, R64, RZ ;  /* 0x00000040ff11723e */ /* 0x002fe200048070ff */
[----:B------:R0:W-:Y:S01]  /*4770*/  @!P5 STG.E.U8 desc[UR16][R8.64+0x19], R13 ;  /* 0x0000190d0800d986 */ /* 0x0001e2000c101110 */
[----:B------:R-:W-:Y:S01]  /*4780*/  ISETP.LT.OR P5, PT, R25, 0x1, !P1 ;  /* 0x000000011900780c */ /* 0x000fe20004fa1670 */
[----:B------:R-:W-:Y:S01]  /*4790*/  FMUL R15, R15, R3 ;  /* 0x000000030f0f7220 */ /* 0x000fe20000400000 */
[----:B------:R-:W-:Y:S01]  /*47a0*/  F2FP.SATFINITE.E4M3.F32.PACK_AB_MERGE_C R63, RZ, R63, RZ ;  /* 0x0000003fff3f723e */ /* 0x000fe200048070ff */
[----:B------:R1:W-:Y:S01]  /*47b0*/  @!P3 STG.E.U8 desc[UR16][R6.64+0x19], R17 ;  /* 0x000019110600b986 */ /* 0x0003e2000c101110 */
[----:B------:R-:W-:Y:S01]  /*47c0*/  F2FP.SATFINITE.E4M3.F32.PACK_AB_MERGE_C R61, RZ, R61, RZ ;  /* 0x0000003dff3d723e */ /* 0x000fe200048070ff */
[-C--:B------:R-:W-:Y:S01]  /*47d0*/  FMUL R18, R18, R3.reuse ;  /* 0x0000000312127220 */ /* 0x080fe20000400000 */
[----:B------:R-:W-:Y:S01]  /*47e0*/  F2FP.SATFINITE.E4M3.F32.PACK_AB_MERGE_C R27, RZ, R62, RZ ;  /* 0x0000003eff1b723e */ /* 0x000fe200048070ff */
[----:B------:R-:W-:Y:S01]  /*47f0*/  @!P2 STG.E.U8 desc[UR16][R6.64+0x18], R63 ;  /* 0x0000183f0600a986 */ /* 0x000fe2000c101110 */
[----:B------:R-:W-:Y:S01]  /*4800*/  ISETP.LT.OR P3, PT, R25, 0x9, !P1 ;  /* 0x000000091900780c */ /* 0x000fe20004f61670 */
[-C--:B------:R-:W-:Y:S01]  /*4810*/  FMUL R11, R11, R3.reuse ;  /* 0x000000030b0b7220 */ /* 0x080fe20000400000 */
[----:B------:R-:W-:Y:S01]  /*4820*/  ISETP.GE.AND P2, PT, R26, 0x29, PT ;  /* 0x000000291a00780c */ /* 0x000fe20003f46270 */
[----:B------:R-:W-:Y:S01]  /*4830*/  @!P6 STG.E.U8 desc[UR16][R8.64+0x20], R61 ;  /* 0x0000203d0800e986 */ /* 0x000fe2000c101110 */
[C---:B------:R-:W-:Y:S01]  /*4840*/  ISETP.LT.OR P0, PT, R25.reuse, 0x9, !P0 ;  /* 0x000000091900780c */ /* 0x040fe20004701670 */
[----:B------:R-:W-:Y:S01]  /*4850*/  FMUL R14, R14, R3 ;  /* 0x000000030e0e7220 */ /* 0x000fe20000400000 */
[----:B------:R-:W-:Y:S01]  /*4860*/  ISETP.GE.AND P1, PT, R26, 0x2a, PT ;  /* 0x0000002a1a00780c */ /* 0x000fe20003f26270 */
[----:B------:R-:W-:Y:S01]  /*4870*/  @!P5 STG.E.U8 desc[UR16][R8.64+0x21], R27 ;  /* 0x0000211b0800d986 */ /* 0x000fe2000c101110 */
[----:B------:R-:W-:-:S02]  /*4880*/  ISETP.LT.OR P6, PT, R25, 0x1, !P2 ;  /* 0x000000011900780c */ /* 0x000fc400057c1670 */
[C---:B------:R-:W-:Y:S02]  /*4890*/  ISETP.LT.OR P5, PT, R25.reuse, 0x1, !P1 ;  /* 0x000000011900780c */ /* 0x040fe40004fa1670 */
[----:B------:R-:W-:Y:S02]  /*48a0*/  F2FP.SATFINITE.E4M3.F32.PACK_AB_MERGE_C R59, RZ, R59, RZ ;  /* 0x0000003bff3b723e */ /* 0x000fe400048070ff */
[----:B0-----:R-:W-:Y:S02]  /*48b0*/  F2FP.SATFINITE.E4M3.F32.PACK_AB_MERGE_C R13, RZ, R60, RZ ;  /* 0x0000003cff0d723e */ /* 0x001fe400048070ff */
[----:B------:R-:W-:Y:S01]  /*48c0*/  F2FP.SATFINITE.E4M3.F32.PACK_AB_MERGE_C R57, RZ, R57, RZ ;  /* 0x00000039ff39723e */ /* 0x000fe200048070ff */
[----:B------:R-:W-:Y:S01]  /*48d0*/  @!P0 STG.E.U8 desc[UR16][R6.64+0x20], R59 ;  /* 0x0000203b06008986 */ /* 0x000fe2000c101110 */
[----:B-1----:R-:W-:Y:S02]  /*48e0*/  F2FP.SATFINITE.E4M3.F32.PACK_AB_MERGE_C R17, RZ, R58, RZ ;  /* 0x0000003aff11723e */ /* 0x002fe400048070ff */
[C---:B------:R-:W-:Y:S01]  /*48f0*/  ISETP.LT.OR P1, PT, R25.reuse, 0x9, !P1 ;  /* 0x000000091900780c */ /* 0x040fe20004f21670 */
[----:B------:R0:W-:Y:S01]  /*4900*/  @!P3 STG.E.U8 desc[UR16][R6.64+0x21], R13 ;  /* 0x0000210d0600b986 */ /* 0x0001e2000c101110 */
[----:B------:R-:W-:-:S02]  /*4910*/  ISETP.LT.OR P2, PT, R25, 0x9, !P2 ;  /* 0x000000091900780c */ /* 0x000fc40005741670 */
[C---:B------:R-:W-:Y:S01]  /*4920*/  ISETP.GE.AND P3, PT, R26.reuse, 0x31, PT ;  /* 0x000000311a00780c */ /* 0x040fe20003f66270 */
[----:B------:R-:W-:Y:S01]  /*4930*/  @!P6 STG.E.U8 desc[UR16][R8.64+0x28], R57 ;  /* 0x000028390800e986 */ /* 0x000fe2000c101110 */
[----:B------:R-:W-:Y:S02]  /*4940*/  ISETP.GE.AND P0, PT, R26, 0x32, PT ;  /* 0x000000321a00780c */ /* 0x000fe40003f06270 */
[----:B------:R-:W-:Y:S01]  /*4950*/  F2FP.SATFINITE.E4M3.F32.PACK_AB_MERGE_C R23, RZ, R23, RZ ;  /* 0x00000017ff17723e */ /* 0x000fe200048070ff */
[----:B------:R1:W-:Y:S01]  /*4960*/  @!P5 STG.E.U8 desc[UR16][R8.64+0x29], R17 ;  /* 0x000029110800d986 */ /* 0x0003e2000c101110 */
[C---:B------:R-:W-:Y:S02]  /*4970*/  ISETP.LT.OR P5, PT, R25.reuse, 0x1, !P3 ;  /* 0x000000011900780c */ /* 0x040fe40005fa1670 */
[----:B------:R-:W-:Y:S02]  /*4980*/  ISETP.LT.OR P6, PT, R25, 0x1, !P0 ;  /* 0x000000011900780c */ /* 0x000fe400047c1670 */
[----:B0-----:R-:W-:Y:S01]  /*4990*/  F2FP.SATFINITE.E4M3.F32.PACK_AB_MERGE_C R13, RZ, R56, RZ ;  /* 0x00000038ff0d723e */ /* 0x001fe200048070ff */
[----:B------:R-:W-:Y:S01]  /*49a0*/  @!P2 STG.E.U8 desc[UR16][R6.64+0x28], R23 ;  /* 0x000028170600a986 */ /* 0x000fe2000c101110 */
[----:B------:R-:W-:-:S02]  /*49b0*/  F2FP.SATFINITE.E4M3.F32.PACK_AB_MERGE_C R21, RZ, R21, RZ ;  /* 0x00000015ff15723e */ /* 0x000fc400048070ff */
[C---:B------:R-:W-:Y:S01]  /*49c0*/  ISETP.GE.AND P2, PT, R26.reuse, 0x3a, PT ;  /* 0x0000003a1a00780c */ /* 0x040fe20003f46270 */
[----:B------:R0:W-:Y:S01]  /*49d0*/  @!P1 STG.E.U8 desc[UR16][R6.64+0x29], R13 ;  /* 0x0000290d06009986 */ /* 0x0001e2000c101110 */
[C---:B------:R-:W-:Y:S02]  /*49e0*/  ISETP.LT.OR P1, PT, R25.reuse, 0x9, !P3 ;  /* 0x000000091900780c */ /* 0x040fe40005f21670 */
[----:B-1----:R-:W-:Y:S01]  /*49f0*/  F2FP.SATFINITE.E4M3.F32.PACK_AB_MERGE_C R17, RZ, R22, RZ ;  /* 0x00000016ff11723e */ /* 0x002fe200048070ff */
[----:B------:R-:W-:Y:S01]  /*4a00*/  @!P5 STG.E.U8 desc[UR16][R8.64+0x30], R21 ;  /* 0x000030150800d986 */ /* 0x000fe2000c101110 */
[----:B------:R-:W-:Y:S02]  /*4a10*/  ISETP.GE.AND P3, PT, R26, 0x39, PT ;  /* 0x000000391a00780c */ /* 0x000fe40003f66270 */
[C---:B------:R-:W-:Y:S01]  /*4a20*/  ISETP.LT.OR P0, PT, R25.reuse, 0x9, !P0 ;  /* 0x000000091900780c */ /* 0x040fe20004701670 */
[----:B------:R1:W-:Y:S01]  /*4a30*/  @!P6 STG.E.U8 desc[UR16][R8.64+0x31], R17 ;  /* 0x000031110800e986 */ /* 0x0003e2000c101110 */
[----:B------:R-:W-:-:S02]  /*4a40*/  ISETP.LT.OR P5, PT, R25, 0x1, !P3 ;  /* 0x000000011900780c */ /* 0x000fc40005fa1670 */
[C---:B------:R-:W-:Y:S02]  /*4a50*/  ISETP.LT.OR P6, PT, R25.reuse, 0x1, !P2 ;  /* 0x000000011900780c */ /* 0x040fe400057c1670 */
[C---:B------:R-:W-:Y:S02]  /*4a60*/  ISETP.LT.OR P3, PT, R25.reuse, 0x9, !P3 ;  /* 0x000000091900780c */ /* 0x040fe40005f61670 */
[----:B------:R-:W-:Y:S02]  /*4a70*/  ISETP.LT.OR P2, PT, R25, 0x9, !P2 ;  /* 0x000000091900780c */ /* 0x000fe40005741670 */
[----:B------:R-:W-:Y:S02]  /*4a80*/  F2FP.SATFINITE.E4M3.F32.PACK_AB_MERGE_C R19, RZ, R19, RZ ;  /* 0x00000013ff13723e */ /* 0x000fe400048070ff */
[----:B0-----:R-:W-:Y:S02]  /*4a90*/  F2FP.SATFINITE.E4M3.F32.PACK_AB_MERGE_C R13, RZ, R20, RZ ;  /* 0x00000014ff0d723e */ /* 0x001fe400048070ff */
[----:B------:R-:W-:Y:S01]  /*4aa0*/  F2FP.SATFINITE.E4M3.F32.PACK_AB_MERGE_C R15, RZ, R15, RZ ;  /* 0x0000000fff0f723e */ /* 0x000fe200048070ff */
[----:B------:R0:W-:Y:S01]  /*4ab0*/  @!P1 STG.E.U8 desc[UR16][R6.64+0x30], R19 ;  /* 0x0000301306009986 */ /* 0x0001e2000c101110 */
[----:B-1----:R-:W-:-:S02]  /*4ac0*/  F2FP.SATFINITE.E4M3.F32.PACK_AB_MERGE_C R17, RZ, R18, RZ ;  /* 0x00000012ff11723e */ /* 0x002fc400048070ff */
[----:B------:R-:W-:Y:S01]  /*4ad0*/  F2FP.SATFINITE.E4M3.F32.PACK_AB_MERGE_C R11, RZ, R11, RZ ;  /* 0x0000000bff0b723e */ /* 0x000fe200048070ff */
[----:B------:R0:W-:Y:S01]  /*4ae0*/  @!P0 STG.E.U8 desc[UR16][R6.64+0x31], R13 ;  /* 0x0000310d06008986 */ /* 0x0001e2000c101110 */
[----:B------:R-:W-:-:S03]  /*4af0*/  F2FP.SATFINITE.E4M3.F32.PACK_AB_MERGE_C R21, RZ, R14, RZ ;  /* 0x0000000eff15723e */ /* 0x000fc600048070ff */
[----:B------:R0:W-:Y:S04]  /*4b00*/  @!P5 STG.E.U8 desc[UR16][R8.64+0x38], R15 ;  /* 0x0000380f0800d986 */ /* 0x0001e8000c101110 */
[----:B------:R0:W-:Y:S04]  /*4b10*/  @!P6 STG.E.U8 desc[UR16][R8.64+0x39], R17 ;  /* 0x000039110800e986 */ /* 0x0001e8000c101110 */
[----:B------:R0:W-:Y:S04]  /*4b20*/  @!P3 STG.E.U8 desc[UR16][R6.64+0x38], R11 ;  /* 0x0000380b0600b986 */ /* 0x0001e8000c101110 */
[----:B------:R0:W-:Y:S02]  /*4b30*/  @!P2 STG.E.U8 desc[UR16][R6.64+0x39], R21 ;  /* 0x000039150600a986 */ /* 0x0001e4000c101110 */
.L_x_97:
[----:B------:R-:W-:Y:S05]  /*4b40*/  BSYNC B0 ;  /* 0x0000000000007941 */ /* 0x000fea0003800000 */
.L_x_31:
[----:B------:R-:W-:Y:S01]  /*4b50*/  ULDC UR6, c[0x0][0xc] ;  /* 0x0000030000067ab9 */ /* 0x000fe20000000800 */
[----:B------:R-:W-:Y:S01]  /*4b60*/  ULDC UR7, c[0x0][0x10] ;  /* 0x0000040000077ab9 */ /* 0x000fe20000000800 */
[----:B0-----:R-:W0:Y:S01]  /*4b70*/  LDC R9, c[0x0][0x14] ;  /* 0x00000500ff097b82 */ /* 0x001e220000000800 */
[----:B------:R-:W-:Y:S01]  /*4b80*/  UIMAD.WIDE.U32 UR6, UR6, UR7, URZ ;  /* 0x00000007060672a5 */ /* 0x000fe2000f8e003f */
[----:B------:R-:W-:Y:S02]  /*4b90*/  IMAD.MOV.U32 R6, RZ, RZ, R0 ;  /* 0x000000ffff067224 */ /* 0x000fe400078e0000 */
[----:B------:R-:W-:Y:S02]  /*4ba0*/  IMAD.MOV.U32 R7, RZ, RZ, R5 ;  /* 0x000000ffff077224 */ /* 0x000fe400078e0005 */
[----:B------:R-:W-:Y:S02]  /*4bb0*/  IMAD.MOV.U32 R12, RZ, RZ, -0x1 ;  /* 0xffffffffff0c7424 */ /* 0x000fe400078e00ff */
[----:B------:R-:W-:-:S02]  /*4bc0*/  IMAD.MOV.U32 R69, RZ, RZ, -0x1 ;  /* 0xffffffffff457424 */ /* 0x000fc400078e00ff */
[----:B0-----:R-:W-:-:S04]  /*4bd0*/  IMAD.WIDE.U32 R6, R9, UR6, R6 ;  /* 0x0000000609067c25 */ /* 0x001fc8000f8e0006 */
[----:B------:R-:W-:Y:S01]  /*4be0*/  IMAD R5, R9, UR7, RZ ;  /* 0x0000000709057c24 */ /* 0x000fe2000f8e02ff */
[----:B------:R-:W-:Y:S01]  /*4bf0*/  ULDC.64 UR6, c[0x0][0x650] ;  /* 0x0001940000067ab9 */ /* 0x000fe20000000a00 */
[----:B------:R-:W-:Y:S01]  /*4c00*/  IMAD.MOV.U32 R0, RZ, RZ, R6 ;  /* 0x000000ffff007224 */ /* 0x000fe200078e0006 */
[----:B------:R-:W-:Y:S01]  /*4c10*/  ISETP.GE.U32.AND P0, PT, R6, UR6, PT ;  /* 0x0000000606007c0c */ /* 0x000fe2000bf06070 */
[----:B------:R-:W-:Y:S01]  /*4c20*/  IMAD.IADD R5, R7, 0x1, R5 ;  /* 0x0000000107057824 */ /* 0x000fe200078e0205 */
[----:B------:R-:W-:-:S04]  /*4c30*/  PRMT R7, RZ, 0x7610, R7 ;  /* 0x00007610ff077816 */ /* 0x000fc80000000007 */
[----:B------:R-:W-:-:S13]  /*4c40*/  ISETP.GE.U32.AND.EX P0, PT, R5, UR7, PT, P0 ;  /* 0x0000000705007c0c */ /* 0x000fda000bf06100 */
[----:B------:R-:W-:Y:S05]  /*4c50*/  @P0 BRA `(.L_x_98) ;  /* 0x0000000400640947 */ /* 0x000fea0003800000 */
[----:B------:R-:W0:Y:S01]  /*4c60*/  S2R R20, SR_CTAID.X ;  /* 0x0000000000147919 */ /* 0x000e220000002500 */
[----:B------:R-:W0:Y:S01]  /*4c70*/  LDC.64 R14, c[0x0][0x628] ;  /* 0x00018a00ff0e7b82 */ /* 0x000e220000000a00 */
[----:B------:R-:W-:Y:S01]  /*4c80*/  ULDC UR6, c[0x0][0x150] ;  /* 0x0000540000067ab9 */ /* 0x000fe20000000800 */
[----:B------:R-:W-:Y:S01]  /*4c90*/  IMAD.MOV.U32 R12, RZ, RZ, R0 ;  /* 0x000000ffff0c7224 */ /* 0x000fe200078e0000 */
[----:B------:R-:W0:Y:S01]  /*4ca0*/  S2R R22, SR_CTAID.Y ;  /* 0x0000000000167919 */ /* 0x000e220000002600 */
[----:B------:R-:W-:-:S04]  /*4cb0*/  IMAD.MOV.U32 R13, RZ, RZ, R5 ;  /* 0x000000ffff0d7224 */ /* 0x000fc800078e0005 */
[----:B------:R-:W0:Y:S08]  /*4cc0*/  LDC R23, c[0x0][0x144] ;  /* 0x00005100ff177b82 */ /* 0x000e300000000800 */
[----:B-1234-:R-:W1:Y:S08]  /*4cd0*/  LDC R16, c[0x0][0x630] ;  /* 0x00018c00ff107b82 */ /* 0x01ee700000000800 */
[----:B------:R-:W2:Y:S01]  /*4ce0*/  LDC.64 R18, c[0x0][0x620] ;  /* 0x00018800ff127b82 */ /* 0x000ea20000000a00 */
[----:B0-----:R-:W-:-:S04]  /*4cf0*/  ISETP.NE.U32.AND P0, PT, R14, RZ, PT ;  /* 0x000000ff0e00720c */ /* 0x001fc80003f05070 */
[----:B------:R-:W-:Y:S02]  /*4d00*/  ISETP.NE.AND.EX P0, PT, R15, RZ, PT, P0 ;  /* 0x000000ff0f00720c */ /* 0x000fe40003f05300 */
[----:B------:R-:W-:-:S05]  /*4d10*/  I2FP.F32.U32 R6, R20 ;  /* 0x0000001400067245 */ /* 0x000fca0000201000 */
[----:B------:R-:W-:-:S04]  /*4d20*/  FMUL R6, R6, UR6 ;  /* 0x0000000606067c20 */ /* 0x000fc80008400000 */
[----:B------:R0:W3:Y:S02]  /*4d30*/  F2I.U32.TRUNC.NTZ R21, R6 ;  /* 0x0000000600157305 */ /* 0x0000e4000020f000 */
[----:B-1----:R-:W-:Y:S05]  /*4d40*/  @!P0 BRA `(.L_x_99) ;  /* 0x0000000000288947 */ /* 0x002fea0003800000 */
[----:B------:R-:W1:Y:S02]  /*4d50*/  LDC R7, c[0x0][0x634] ;  /* 0x00018d00ff077b82 */ /* 0x000e640000000800 */
[----:B-1----:R-:W-:-:S05]  /*4d60*/  IADD3 R11, P0, R0, R7, RZ ;  /* 0x00000007000b7210 */ /* 0x002fca0007f1e0ff */
[----:B------:R-:W-:-:S04]  /*4d70*/  IMAD.X R17, RZ, RZ, R5, P0 ;  /* 0x000000ffff117224 */ /* 0x000fc800000e0605 */
[----:B0-----:R-:W-:-:S04]  /*4d80*/  IMAD.WIDE.U32 R6, R17, R14, RZ ;  /* 0x0000000e11067225 */ /* 0x001fc800078e00ff */
[----:B-----5:R-:W-:-:S04]  /*4d90*/  IMAD.WIDE.U32 R8, P0, R11, R15, R6 ;  /* 0x0000000f0b087225 */ /* 0x020fc80007800006 */
[----:B------:R-:W-:-:S04]  /*4da0*/  IMAD.WIDE.U32 R6, R11, R14, RZ ;  /* 0x0000000e0b067225 */ /* 0x000fc800078e00ff */
[----:B------:R-:W-:Y:S01]  /*4db0*/  IMAD.X R13, RZ, RZ, RZ, P0 ;  /* 0x000000ffff0d7224 */ /* 0x000fe200000e06ff */
[----:B------:R-:W-:Y:S01]  /*4dc0*/  IADD3 RZ, P0, R7, R8, RZ ;  /* 0x0000000807ff7210 */ /* 0x000fe20007f1e0ff */
[----:B------:R-:W-:-:S04]  /*4dd0*/  IMAD.MOV.U32 R12, RZ, RZ, R9 ;  /* 0x000000ffff0c7224 */ /* 0x000fc800078e0009 */
[----:B------:R-:W-:-:S08]  /*4de0*/  IMAD.WIDE.U32.X R12, R17, R15, R12, P0 ;  /* 0x0000000f110c7225 */ /* 0x000fd000000e040c */
.L_x_99:
[-CC-:B------:R-:W-:Y:S01]  /*4df0*/  SHF.R.U64 R69, R12, R16.reuse, R13.reuse ;  /* 0x000000100c457219 */ /* 0x180fe2000000120d */
[----:B------:R-:W1:Y:S01]  /*4e00*/  LDC.64 R28, c[0x0][0x640] ;  /* 0x00019000ff1c7b82 */ /* 0x000e620000000a00 */
[----:B0-----:R-:W-:Y:S01]  /*4e10*/  SHF.R.U32.HI R6, RZ, R16, R13 ;  /* 0x00000010ff067219 */ /* 0x001fe2000001160d */
[----:B---3--:R-:W-:Y:S01]  /*4e20*/  IMAD.MOV R21, RZ, RZ, -R21 ;  /* 0x000000ffff157224 */ /* 0x008fe200078e0a15 */
[----:B------:R-:W-:Y:S01]  /*4e30*/  IADD3 R9, P0, RZ, -R69, RZ ;  /* 0x80000045ff097210 */ /* 0x000fe20007f1e0ff */
[----:B------:R-:W-:Y:S01]  /*4e40*/  ULDC UR6, c[0x0][0x154] ;  /* 0x0000550000067ab9 */ /* 0x000fe20000000800 */
[----:B------:R-:W-:Y:S02]  /*4e50*/  IMAD.MOV.U32 R11, RZ, RZ, 0x1 ;  /* 0x00000001ff0b7424 */ /* 0x000fe400078e00ff */
[----:B------:R-:W-:Y:S01]  /*4e60*/  IMAD R21, R23, R21, R20 ;  /* 0x0000001517157224 */ /* 0x000fe200078e0214 */
[----:B------:R-:W0:Y:S01]  /*4e70*/  LDC R12, c[0x0][0x618] ;  /* 0x00018600ff0c7b82 */ /* 0x000e220000000800 */
[----:B------:R-:W-:-:S02]  /*4e80*/  IMAD.X R7, RZ, RZ, ~R6, P0 ;  /* 0x000000ffff077224 */ /* 0x000fc400000e0e06 */
[----:B------:R-:W-:Y:S02]  /*4e90*/  IMAD.MOV.U32 R6, RZ, RZ, R0 ;  /* 0x000000ffff067224 */ /* 0x000fe400078e0000 */
[-C--:B--2--5:R-:W-:Y:S02]  /*4ea0*/  IMAD R8, R7, R18.reuse, RZ ;  /* 0x0000001207087224 */ /* 0x0a4fe400078e02ff */
[----:B------:R-:W-:Y:S01]  /*4eb0*/  IMAD.MOV.U32 R7, RZ, RZ, R5 ;  /* 0x000000ffff077224 */ /* 0x000fe200078e0005 */
[----:B------:R-:W2:Y:S01]  /*4ec0*/  LDC R24, c[0x0][0x608] ;  /* 0x00018200ff187b82 */ /* 0x000ea20000000800 */
[----:B------:R-:W-:-:S04]  /*4ed0*/  IMAD.WIDE.U32 R6, R9, R18, R6 ;  /* 0x0000001209067225 */ /* 0x000fc800078e0006 */
[----:B------:R-:W-:-:S03]  /*4ee0*/  IMAD R9, R9, R19, R8 ;  /* 0x0000001309097224 */ /* 0x000fc600078e0208 */
[----:B------:R-:W3:Y:S01]  /*4ef0*/  LDC R26, c[0x0][0x658] ;  /* 0x00019600ff1a7b82 */ /* 0x000ee20000000800 */
[----:B------:R-:W-:Y:S01]  /*4f00*/  I2FP.F32.U32 R8, R22 ;  /* 0x0000001600087245 */ /* 0x000fe20000201000 */
[----:B------:R-:W-:Y:S01]  /*4f10*/  IMAD.IADD R7, R7, 0x1, R9 ;  /* 0x0000000107077824 */ /* 0x000fe200078e0209 */
[----:B-1----:R-:W-:Y:S01]  /*4f20*/  ISETP.NE.U32.AND P0, PT, R28, RZ, PT ;  /* 0x000000ff1c00720c */ /* 0x002fe20003f05070 */
[----:B------:R-:W-:Y:S02]  /*4f30*/  IMAD.MOV.U32 R9, RZ, RZ, -0x1 ;  /* 0xffffffffff097424 */ /* 0x000fe400078e00ff */
[----:B------:R-:W-:Y:S02]  /*4f40*/  FMUL R8, R8, UR6 ;  /* 0x0000000608087c20 */ /* 0x000fe40008400000 */
[----:B------:R-:W1:Y:S01]  /*4f50*/  LDC R19, c[0x0][0x148] ;  /* 0x00005200ff137b82 */ /* 0x000e620000000800 */
[----:B0-----:R-:W-:Y:S01]  /*4f60*/  SHF.R.U64 R16, R6, R12, R7 ;  /* 0x0000000c06107219 */ /* 0x001fe20000001207 */
[----:B------:R0:W4:Y:S01]  /*4f70*/  F2I.U32.TRUNC.NTZ R17, R8 ;  /* 0x0000000800117305 */ /* 0x000122000020f000 */
[----:B------:R-:W-:-:S02]  /*4f80*/  ISETP.NE.AND.EX P0, PT, R29, RZ, PT, P0 ;  /* 0x000000ff1d00720c */ /* 0x000fc40003f05300 */
[----:B------:R-:W-:-:S03]  /*4f90*/  SHF.R.U32.HI R7, RZ, R12, R7 ;  /* 0x0000000cff077219 */ /* 0x000fc60000011607 */
[----:B------:R-:W0:Y:S01]  /*4fa0*/  LDC R20, c[0x0][0x600] ;  /* 0x00018000ff147b82 */ /* 0x000e220000000800 */
[-CC-:B--2---:R-:W-:Y:S02]  /*4fb0*/  SHF.R.U64 R14, R16, R24.reuse, R7.reuse ;  /* 0x00000018100e7219 */ /* 0x184fe40000001207 */
[----:B------:R-:W-:-:S05]  /*4fc0*/  SHF.R.U32.HI R7, RZ, R24, R7 ;  /* 0x00000018ff077219 */ /* 0x000fca0000011607 */
[----:B------:R-:W2:Y:S01]  /*4fd0*/  LDC R25, c[0x0][0x648] ;  /* 0x00019200ff197b82 */ /* 0x000ea20000000800 */
[-CC-:B---3--:R-:W-:Y:S02]  /*4fe0*/  SHF.R.U64 R18, R14, R26.reuse, R7.reuse ;  /* 0x0000001a0e127219 */ /* 0x188fe40000001207 */
[-C--:B------:R-:W-:Y:S02]  /*4ff0*/  SHF.L.U32 R9, R9, R26.reuse, RZ ;  /* 0x0000001a09097219 */ /* 0x080fe400000006ff */
[-C--:B------:R-:W-:Y:S01]  /*5000*/  SHF.R.U32.HI R7, RZ, R26.reuse, R7 ;  /* 0x0000001aff077219 */ /* 0x080fe20000011607 */
[----:B------:R-:W-:Y:S01]  /*5010*/  IMAD.MOV.U32 R6, RZ, RZ, R18 ;  /* 0x000000ffff067224 */ /* 0x000fe200078e0012 */
[----:B------:R-:W-:Y:S01]  /*5020*/  SHF.L.U32 R24, R11, R26, RZ ;  /* 0x0000001a0b187219 */ /* 0x000fe200000006ff */
[----:B------:R-:W3:Y:S01]  /*5030*/  LDC R27, c[0x0][0x638] ;  /* 0x00018e00ff1b7b82 */ /* 0x000ee20000000800 */
[----:B------:R-:W-:-:S07]  /*5040*/  LOP3.LUT R23, RZ, R9, RZ, 0x33, !PT ;  /* 0x00000009ff177212 */ /* 0x000fce00078e33ff */
[----:B------:R-:W0:Y:S01]  /*5050*/  LDC R30, c[0x0][0x610] ;  /* 0x00018400ff1e7b82 */ /* 0x000e220000000800 */
[----:B----4-:R-:W-:Y:S05]  /*5060*/  @!P0 BRA `(.L_x_100) ;  /* 0x0000000000288947 */ /* 0x010fea0003800000 */
[----:B------:R-:W4:Y:S02]  /*5070*/  LDC R11, c[0x0][0x64c] ;  /* 0x00019300ff0b7b82 */ /* 0x000f240000000800 */
[----:B----4-:R-:W-:-:S05]  /*5080*/  IADD3 R11, P0, R18, R11, RZ ;  /* 0x0000000b120b7210 */ /* 0x010fca0007f1e0ff */
[----:B------:R-:W-:-:S04]  /*5090*/  IMAD.X R15, RZ, RZ, R7, P0 ;  /* 0x000000ffff0f7224 */ /* 0x000fc800000e0607 */
[----:B------:R-:W-:-:S04]  /*50a0*/  IMAD.WIDE.U32 R6, R15, R28, RZ ;  /* 0x0000001c0f067225 */ /* 0x000fc800078e00ff */
[----:B0-----:R-:W-:-:S04]  /*50b0*/  IMAD.WIDE.U32 R8, P0, R11, R29, R6 ;  /* 0x0000001d0b087225 */ /* 0x001fc80007800006 */
[----:B------:R-:W-:-:S04]  /*50c0*/  IMAD.WIDE.U32 R6, R11, R28, RZ ;  /* 0x0000001c0b067225 */ /* 0x000fc800078e00ff */
[----:B------:R-:W-:Y:S01]  /*50d0*/  IMAD.X R13, RZ, RZ, RZ, P0 ;  /* 0x000000ffff0d7224 */ /* 0x000fe200000e06ff */
[----:B------:R-:W-:Y:S01]  /*50e0*/  IADD3 RZ, P0, R7, R8, RZ ;  /* 0x0000000807ff7210 */ /* 0x000fe20007f1e0ff */
[----:B------:R-:W-:-:S04]  /*50f0*/  IMAD.MOV.U32 R12, RZ, RZ, R9 ;  /* 0x000000ffff0c7224 */ /* 0x000fc800078e0009 */
[----:B------:R-:W-:-:S08]  /*5100*/  IMAD.WIDE.U32.X R6, R15, R29, R12, P0 ;  /* 0x0000001d0f067225 */ /* 0x000fd000000e040c */
.L_x_100:
[----:B--2---:R-:W-:Y:S01]  /*5110*/  SHF.R.U64 R6, R6, R25, R7 ;  /* 0x0000001906067219 */ /* 0x004fe20000001207 */
[----:B0-----:R-:W-:Y:S01]  /*5120*/  VIADD R11, R20, 0xffffffff ;  /* 0xffffffff140b7836 */ /* 0x001fe20000000000 */
[----:B------:R-:W-:Y:S01]  /*5130*/  LOP3.LUT R9, R14, R23, RZ, 0xc0, !PT ;  /* 0x000000170e097212 */ /* 0x000fe200078ec0ff */
[----:B------:R-:W-:Y:S02]  /*5140*/  IMAD.MOV R17, RZ, RZ, -R17 ;  /* 0x000000ffff117224 */ /* 0x000fe400078e0a11 */
[----:B------:R-:W-:Y:S02]  /*5150*/  IMAD.MOV R7, RZ, RZ, -R6 ;  /* 0x000000ffff077224 */ /* 0x000fe400078e0a06 */
[----:B------:R-:W-:Y:S01]  /*5160*/  IMAD R24, R24, R6, R9 ;  /* 0x0000000618187224 */ /* 0x000fe200078e0209 */
[----:B------:R-:W-:Y:S01]  /*5170*/  LOP3.LUT R9, R16, R11, RZ, 0xc0, !PT ;  /* 0x0000000b10097212 */ /* 0x000fe200078ec0ff */
[----:B-1----:R-:W-:Y:S02]  /*5180*/  @P4 IMAD R21, R19, R17, R22 ;  /* 0x0000001113154224 */ /* 0x002fe400078e0216 */
[----:B---3--:R-:W-:-:S02]  /*5190*/  IMAD R6, R7, R27, R18 ;  /* 0x0000001b07067224 */ /* 0x008fc400078e0212 */
[----:B------:R-:W-:Y:S02]  /*51a0*/  IMAD R24, R24, R30, R21 ;  /* 0x0000001e18187224 */ /* 0x000fe400078e0215 */
[----:B------:R-:W-:Y:S02]  /*51b0*/  IMAD R9, R6, R20, R9 ;  /* 0x0000001406097224 */ /* 0x000fe400078e0209 */
[----:B------:R-:W-:-:S03]  /*51c0*/  IMAD.MOV.U32 R7, RZ, RZ, 0x1 ;  /* 0x00000001ff077424 */ /* 0x000fc600078e00ff */
[----:B------:R-:W-:Y:S02]  /*51d0*/  SEL R12, R9, R24, !P4 ;  /* 0x00000018090c7207 */ /* 0x000fe40006000000 */
[----:B------:R-:W-:-:S07]  /*51e0*/  SEL R24, R24, R9, !P4 ;  /* 0x0000000918187207 */ /* 0x000fce0006000000 */
.L_x_98:
[----:B------:R-:W-:Y:S01]  /*51f0*/  LOP3.LUT P0, RZ, R7, 0xff, RZ, 0xc0, !PT ;  /* 0x000000ff07ff7812 */ /* 0x000fe2000780c0ff */
[----:B-1234-:R-:W-:-:S12]  /*5200*/  IMAD.MOV.U32 R16, RZ, RZ, R24 ;  /* 0x000000ffff107224 */ /* 0x01efd800078e0018 */
[----:B------:R-:W-:Y:S05]  /*5210*/  @P0 BRA `(.L_x_101) ;  /* 0xffffffbc00400947 */ /* 0x000fea000383ffff */
[----:B------:R-:W-:Y:S05]  /*5220*/  EXIT ;  /* 0x000000000000794d */ /* 0x000fea0003800000 */
.L_x_3:
[----:B0-----:R-:W-:Y:S01]  /*5230*/  ULDC.64 UR4, c[0x0][0x650] ;  /* 0x0001940000047ab9 */ /* 0x001fe20000000a00 */
        /* <DEDUP_REMOVED lines=25> */
.L_x_103:
[-CC-:B------:R-:W-:Y:S01]  /*53d0*/  SHF.R.U64 R16, R14, R18.reuse, R15.reuse ;  /* 0x000000120e107219 */ /* 0x180fe2000000120f */
[----:B------:R-:W0:Y:S01]  /*53e0*/  LDC R22, c[0x0][0x618] ;  /* 0x00018600ff167b82 */ /* 0x000e220000000800 */
[----:B------:R-:W-:Y:S01]  /*53f0*/  SHF.R.U32.HI R7, RZ, R18, R15 ;  /* 0x00000012ff077219 */ /* 0x000fe2000001160f */
[----:B------:R-:W-:Y:S01]  /*5400*/  ULDC UR4, c[0x0][0x150] ;  /* 0x0000540000047ab9 */ /* 0x000fe20000000800 */
[----:B------:R-:W-:Y:S01]  /*5410*/  IADD3 R9, P0, RZ, -R16, RZ ;  /* 0x80000010ff097210 */ /* 0x000fe20007f1e0ff */
[----:B------:R-:W-:Y:S01]  /*5420*/  IMAD.MOV.U32 R10, RZ, RZ, R0 ;  /* 0x000000ffff0a7224 */ /* 0x000fe200078e0000 */
[----:B------:R-:W-:Y:S01]  /*5430*/  I2FP.F32.U32 R12, R6 ;  /* 0x00000006000c7245 */ /* 0x000fe20000201000 */
[----:B------:R-:W-:Y:S02]  /*5440*/  IMAD.MOV.U32 R11, RZ, RZ, R5 ;  /* 0x000000ffff0b7224 */ /* 0x000fe400078e0005 */
[----:B------:R-:W1:Y:S01]  /*5450*/  LDC.64 R24, c[0x0][0x640] ;  /* 0x00019000ff187b82 */ /* 0x000e620000000a00 */
[----:B------:R-:W-:-:S02]  /*5460*/  IMAD.X R7, RZ, RZ, ~R7, P0 ;  /* 0x000000ffff077224 */ /* 0x000fc400000e0e07 */
[----:B------:R-:W-:Y:S01]  /*5470*/  FMUL R13, R12, UR4 ;  /* 0x000000040c0d7c20 */ /* 0x000fe20008400000 */
[----:B------:R-:W-:Y:S01]  /*5480*/  IMAD.WIDE.U32 R10, R9, R20, R10 ;  /* 0x00000014090a7225 */ /* 0x000fe200078e000a */
[----:B------:R-:W-:-:S03]  /*5490*/  ULDC UR4, c[0x0][0x154] ;  /* 0x0000550000047ab9 */ /* 0x000fc60000000800 */
[----:B------:R-:W-:Y:S01]  /*54a0*/  IMAD R12, R7, R20, RZ ;  /* 0x00000014070c7224 */ /* 0x000fe200078e02ff */
[----:B------:R-:W2:Y:S01]  /*54b0*/  LDC R15, c[0x0][0x144] ;  /* 0x00005100ff0f7b82 */ /* 0x000ea20000000800 */
[----:B------:R-:W3:Y:S02]  /*54c0*/  F2I.U32.TRUNC.NTZ R13, R13 ;  /* 0x0000000d000d7305 */ /* 0x000ee4000020f000 */
[----:B------:R-:W-:Y:S02]  /*54d0*/  IMAD R7, R9, R21, R12 ;  /* 0x0000001509077224 */ /* 0x000fe400078e020c */
[----:B------:R-:W-:Y:S02]  /*54e0*/  IMAD.MOV.U32 R12, RZ, RZ, 0x1 ;  /* 0x00000001ff0c7424 */ /* 0x000fe400078e00ff */
[----:B------:R-:W-:Y:S01]  /*54f0*/  IMAD.IADD R7, R11, 0x1, R7 ;  /* 0x000000010b077824 */ /* 0x000fe200078e0207 */
[----:B------:R-:W4:Y:S04]  /*5500*/  LDC R18, c[0x0][0x608] ;  /* 0x00018200ff127b82 */ /* 0x000f280000000800 */
[----:B0-----:R-:W-:-:S02]  /*5510*/  SHF.R.U64 R14, R10, R22, R7 ;  /* 0x000000160a0e7219 */ /* 0x001fc40000001207 */
[----:B------:R-:W-:Y:S02]  /*5520*/  I2FP.F32.U32 R10, R8 ;  /* 0x00000008000a7245 */ /* 0x000fe40000201000 */
[----:B------:R-:W0:Y:S01]  /*5530*/  LDC R23, c[0x0][0x658] ;  /* 0x00019600ff177b82 */ /* 0x000e220000000800 */
[----:B-1----:R-:W-:Y:S01]  /*5540*/  ISETP.NE.U32.AND P0, PT, R24, RZ, PT ;  /* 0x000000ff1800720c */ /* 0x002fe20003f05070 */
[----:B---3--:R-:W-:Y:S01]  /*5550*/  IMAD.MOV R9, RZ, RZ, -R13 ;  /* 0x000000ffff097224 */ /* 0x008fe200078e0a0d */
[----:B------:R-:W-:Y:S01]  /*5560*/  SHF.R.U32.HI R7, RZ, R22, R7 ;  /* 0x00000016ff077219 */ /* 0x000fe20000011607 */
[----:B------:R-:W-:Y:S01]  /*5570*/  FMUL R10, R10, UR4 ;  /* 0x000000040a0a7c20 */ /* 0x000fe20008400000 */
[----:B------:R-:W-:-:S03]  /*5580*/  ISETP.NE.AND.EX P0, PT, R25, RZ, PT, P0 ;  /* 0x000000ff1900720c */ /* 0x000fc60003f05300 */
[----:B------:R-:W1:Y:S01]  /*5590*/  LDC R21, c[0x0][0x148] ;  /* 0x00005200ff157b82 */ /* 0x000e620000000800 */
[----:B--2---:R-:W-:Y:S01]  /*55a0*/  IMAD R22, R15, R9, R6 ;  /* 0x000000090f167224 */ /* 0x004fe200078e0206 */
[----:B------:R2:W3:Y:S06]  /*55b0*/  F2I.U32.TRUNC.NTZ R19, R10 ;  /* 0x0000000a00137305 */ /* 0x0004ec000020f000 */
[----:B------:R-:W1:Y:S01]  /*55c0*/  LDC R20, c[0x0][0x600] ;  /* 0x00018000ff147b82 */ /* 0x000e620000000800 */
[-CC-:B----4-:R-:W-:Y:S02]  /*55d0*/  SHF.R.U64 R17, R14, R18.reuse, R7.reuse ;  /* 0x000000120e117219 */ /* 0x190fe40000001207 */
[----:B------:R-:W-:Y:S01]  /*55e0*/  SHF.R.U32.HI R6, RZ, R18, R7 ;  /* 0x00000012ff067219 */ /* 0x000fe20000011607 */
[----:B------:R-:W-:-:S04]  /*55f0*/  IMAD.MOV.U32 R18, RZ, RZ, -0x1 ;  /* 0xffffffffff127424 */ /* 0x000fc800078e00ff */
[----:B------:R-:W4:Y:S01]  /*5600*/  LDC R26, c[0x0][0x648] ;  /* 0x00019200ff1a7b82 */ /* 0x000f220000000800 */
[-C--:B0-----:R-:W-:Y:S02]  /*5610*/  SHF.L.U32 R9, R18, R23.reuse, RZ ;  /* 0x0000001712097219 */ /* 0x081fe400000006ff */
[-CC-:B------:R-:W-:Y:S02]  /*5620*/  SHF.R.U64 R18, R17, R23.reuse, R6.reuse ;  /* 0x0000001711127219 */ /* 0x180fe40000001206 */
[-C--:B------:R-:W-:Y:S02]  /*5630*/  SHF.R.U32.HI R7, RZ, R23.reuse, R6 ;  /* 0x00000017ff077219 */ /* 0x080fe40000011606 */
[----:B------:R-:W-:Y:S01]  /*5640*/  SHF.L.U32 R23, R12, R23, RZ ;  /* 0x000000170c177219 */ /* 0x000fe200000006ff */
[----:B------:R-:W0:Y:S01]  /*5650*/  LDC R27, c[0x0][0x638] ;  /* 0x00018e00ff1b7b82 */ /* 0x000e220000000800 */
[----:B------:R-:W-:Y:S01]  /*5660*/  LOP3.LUT R28, RZ, R9, RZ, 0x33, !PT ;  /* 0x00000009ff1c7212 */ /* 0x000fe200078e33ff */
[----:B------:R-:W-:-:S06]  /*5670*/  IMAD.MOV.U32 R6, RZ, RZ, R18 ;  /* 0x000000ffff067224 */ /* 0x000fcc00078e0012 */
[----:B------:R-:W0:Y:S01]  /*5680*/  LDC R29, c[0x0][0x610] ;  /* 0x00018400ff1d7b82 */ /* 0x000e220000000800 */
[----:B--23--:R-:W-:Y:S05]  /*5690*/  @!P0 BRA `(.L_x_104) ;  /* 0x0000000000288947 */ /* 0x00cfea0003800000 */
[----:B------:R-:W2:Y:S02]  /*56a0*/  LDC R9, c[0x0][0x64c] ;  /* 0x00019300ff097b82 */ /* 0x000ea40000000800 */
[----:B--2---:R-:W-:-:S05]  /*56b0*/  IADD3 R9, P0, R18, R9, RZ ;  /* 0x0000000912097210 */ /* 0x004fca0007f1e0ff */
        /* <DEDUP_REMOVED lines=8> */
.L_x_104:
[----:B----4-:R-:W-:Y:S01]  /*5740*/  SHF.R.U64 R7, R6, R26, R7 ;  /* 0x0000001a06077219 */ /* 0x010fe20000001207 */
[----:B-1----:R-:W-:Y:S01]  /*5750*/  VIADD R11, R20, 0xffffffff ;  /* 0xffffffff140b7836 */ /* 0x002fe20000000000 */
[----:B------:R-:W-:Y:S01]  /*5760*/  LOP3.LUT R6, R17, R28, RZ, 0xc0, !PT ;  /* 0x0000001c11067212 */ /* 0x000fe200078ec0ff */
[----:B------:R-:W-:Y:S02]  /*5770*/  IMAD.MOV R19, RZ, RZ, -R19 ;  /* 0x000000ffff137224 */ /* 0x000fe400078e0a13 */
[----:B------:R-:W-:Y:S01]  /*5780*/  IMAD.MOV R9, RZ, RZ, -R7 ;  /* 0x000000ffff097224 */ /* 0x000fe200078e0a07 */
[----:B------:R-:W-:Y:S01]  /*5790*/  LOP3.LUT R11, R14, R11, RZ, 0xc0, !PT ;  /* 0x0000000b0e0b7212 */ /* 0x000fe200078ec0ff */
[----:B------:R-:W-:Y:S02]  /*57a0*/  @P4 IMAD R22, R21, R19, R8 ;  /* 0x0000001315164224 */ /* 0x000fe400078e0208 */
[----:B------:R-:W-:Y:S02]  /*57b0*/  IMAD R7, R23, R7, R6 ;  /* 0x0000000717077224 */ /* 0x000fe400078e0206 */
[----:B0-----:R-:W-:-:S02]  /*57c0*/  IMAD R6, R9, R27, R18 ;  /* 0x0000001b09067224 */ /* 0x001fc400078e0212 */
[----:B------:R-:W-:Y:S02]  /*57d0*/  IMAD R14, R7, R29, R22 ;  /* 0x0000001d070e7224 */ /* 0x000fe400078e0216 */
[----:B------:R-:W-:Y:S02]  /*57e0*/  IMAD R7, R6, R20, R11 ;  /* 0x0000001406077224 */ /* 0x000fe400078e020b */
[----:B------:R-:W-:Y:S02]  /*57f0*/  IMAD.MOV.U32 R10, RZ, RZ, 0x1 ;  /* 0x00000001ff0a7424 */ /* 0x000fe400078e00ff */
[----:B------:R-:W-:Y:S01]  /*5800*/  IMAD.MOV.U32 R9, RZ, RZ, R16 ;  /* 0x000000ffff097224 */ /* 0x000fe200078e0010 */
[----:B------:R-:W-:Y:S02]  /*5810*/  SEL R17, R7, R14, !P4 ;  /* 0x0000000e07117207 */ /* 0x000fe40006000000 */
[----:B------:R-:W-:-:S07]  /*5820*/  SEL R14, R14, R7, !P4 ;  /* 0x000000070e0e7207 */ /* 0x000fce0006000000 */
.L_x_102:
[----:B------:R-:W-:-:S08]  /*5830*/  NOP ;  /* 0x0000000000007918 */ /* 0x000fd00000000000 */
[----:B------:R-:W0:-:S00]  /*5840*/  USETMAXREG.DEALLOC.CTAPOOL 0x28 ;  /* 0x00000028000079c8 */ /* 0x000e0000080e0500 */
[----:B0-----:R-:W-:-:S13]  /*5850*/  ISETP.NE.AND P0, PT, R3, RZ, PT ;  /* 0x000000ff0300720c */ /* 0x001fda0003f05270 */
[----:B------:R-:W-:Y:S05]  /*5860*/  @P0 EXIT ;  /* 0x000000000000094d */ /* 0x000fea0003800000 */
[----:B------:R-:W-:Y:S01]  /*5870*/  LOP3.LUT P0, RZ, R10, 0xff, RZ, 0xc0, !PT ;  /* 0x000000ff0aff7812 */ /* 0x000fe2000780c0ff */
[----:B------:R-:W-:Y:S02]  /*5880*/  IMAD.MOV.U32 R10, RZ, RZ, 0x1 ;  /* 0x00000001ff0a7424 */ /* 0x000fe400078e00ff */
[----:B------:R-:W-:-:S10]  /*5890*/  IMAD.MOV.U32 R13, RZ, RZ, RZ ;  /* 0x000000ffff0d7224 */ /* 0x000fd400078e00ff */
[----:B------:R-:W-:Y:S05]  /*58a0*/  @!P0 BRA `(.L_x_105) ;  /* 0x0000000c00388947 */ /* 0x000fea0003800000 */
[----:B------:R-:W0:Y:S01]  /*58b0*/  LDC R3, c[0x0][0x28c] ;  /* 0x0000a300ff037b82 */ /* 0x000e220000000800 */
[----:B------:R-:W-:Y:S01]  /*58c0*/  ULDC UR5, c[0x0][0x600] ;  /* 0x0001800000057ab9 */ /* 0x000fe20000000800 */
[----:B------:R-:W-:Y:S01]  /*58d0*/  ULDC UR4, c[0x0][0xc] ;  /* 0x0000030000047ab9 */ /* 0x000fe20000000800 */
[----:B------:R-:W-:Y:S01]  /*58e0*/  UIADD3 UR16, UR5, -0x1, URZ ;  /* 0xffffffff05107890 */ /* 0x000fe2000fffe03f */
[C---:B------:R-:W-:Y:S01]  /*58f0*/  LOP3.LUT P2, RZ, R2.reuse, 0x7f, RZ, 0xc0, !PT ;  /* 0x0000007f02ff7812 */ /* 0x040fe2000784c0ff */
[----:B------:R-:W-:Y:S01]  /*5900*/  ULDC UR6, c[0x0][0x658] ;  /* 0x0001960000067ab9 */ /* 0x000fe20000000800 */
[----:B------:R-:W-:Y:S01]  /*5910*/  ULDC UR5, c[0x0][0x10] ;  /* 0x0000040000057ab9 */ /* 0x000fe20000000800 */
[----:B------:R-:W-:Y:S01]  /*5920*/  UMOV UR7, 0xffffffff ;  /* 0xffffffff00077882 */ /* 0x000fe20000000000 */
[----:B------:R-:W-:Y:S01]  /*5930*/  UMOV UR8, 0x1 ;  /* 0x0000000100087882 */ /* 0x000fe20000000000 */
[----:B------:R-:W-:Y:S01]  /*5940*/  UIMAD.WIDE.U32 UR4, UR4, UR5, URZ ;  /* 0x00000005040472a5 */ /* 0x000fe2000f8e003f */
[----:B------:R-:W-:Y:S01]  /*5950*/  LOP3.LUT P0, RZ, R2, 0x1f, RZ, 0xc0, !PT ;  /* 0x0000001f02ff7812 */ /* 0x000fe2000780c0ff */
[----:B------:R-:W-:Y:S01]  /*5960*/  USHF.L.U32 UR7, UR7, UR6, URZ ;  /* 0x0000000607077299 */ /* 0x000fe2000800063f */
[----:B------:R-:W-:Y:S01]  /*5970*/  BSSY B0, `(.L_x_105) ;  /* 0x00000c1000007945 */ /* 0x000fe20003800000 */
[----:B------:R-:W-:Y:S01]  /*5980*/  USHF.L.U32 UR18, UR8, UR6, URZ ;  /* 0x0000000608127299 */ /* 0x000fe2000800063f */
[----:B------:R-:W-:Y:S01]  /*5990*/  IMAD.MOV.U32 R15, RZ, RZ, 0x1 ;  /* 0x00000001ff0f7424 */ /* 0x000fe200078e00ff */
[----:B------:R-:W-:Y:S01]  /*59a0*/  LOP3.LUT R16, R4, 0x2, RZ, 0xfc, !PT ;  /* 0x0000000204107812 */ /* 0x000fe200078efcff */
[----:B------:R-:W-:Y:S01]  /*59b0*/  ULDC UR6, c[0x0][0x14] ;  /* 0x0000050000067ab9 */ /* 0x000fe20000000800 */
[----:B------:R-:W-:Y:S01]  /*59c0*/  PLOP3.LUT P0, PT, P0, P2, PT, 0x8a, 0x0 ;  /* 0x000000000000781c */ /* 0x000fe20000705172 */
[----:B------:R-:W-:Y:S01]  /*59d0*/  UIMAD.WIDE.U32 UR20, UR4, UR6, URZ ;  /* 0x00000006041472a5 */ /* 0x000fe2000f8e003f */
[----:B------:R-:W-:Y:S01]  /*59e0*/  IMAD.MOV.U32 R10, RZ, RZ, 0x1 ;  /* 0x00000001ff0a7424 */ /* 0x000fe200078e00ff */
[----:B------:R-:W-:Y:S01]  /*59f0*/  UIMAD UR13, UR5, UR6, URZ ;  /* 0x00000006050d72a4 */ /* 0x000fe2000f8e023f */
[----:B------:R-:W-:Y:S01]  /*5a00*/  IMAD.MOV.U32 R13, RZ, RZ, RZ ;  /* 0x000000ffff0d7224 */ /* 0x000fe200078e00ff */
[----:B------:R-:W-:Y:S01]  /*5a10*/  ULOP3.LUT UR17, URZ, UR7, URZ, 0x33, !UPT ;  /* 0x000000073f117292 */ /* 0x000fe2000f8e333f */
[----:B0-----:R-:W-:Y:S01]  /*5a20*/  VIADD R3, R3, 0x3f ;  /* 0x0000003f03037836 */ /* 0x001fe20000000000 */
[----:B------:R-:W-:Y:S01]  /*5a30*/  UIADD3 UR13, UR21, UR13, URZ ;  /* 0x0000000d150d7290 */ /* 0x000fe2000fffe03f */
[----:B------:R-:W-:-:S03]  /*5a40*/  ULDC.64 UR22, c[0x0][0x198] ;  /* 0x0000660000167ab9 */ /* 0x000fc60000000a00 */
[----:B------:R-:W-:-:S04]  /*5a50*/  SHF.R.S32.HI R6, RZ, 0x1f, R3 ;  /* 0x0000001fff067819 */ /* 0x000fc80000011403 */
[----:B------:R-:W-:-:S04]  /*5a60*/  LEA.HI R6, R6, R3, RZ, 0x6 ;  /* 0x0000000306067211 */ /* 0x000fc800078f30ff */
[----:B------:R-:W-:-:S05]  /*5a70*/  SHF.R.S32.HI R12, RZ, 0x6, R6 ;  /* 0x00000006ff0c7819 */ /* 0x000fca0000011406 */
[----:B------:R-:W-:-:S07]  /*5a80*/  VIADD R11, R12, 0x1 ;  /* 0x000000010c0b7836 */ /* 0x000fce0000000000 */
.L_x_117:
[----:B------:R-:W-:-:S03]  /*5a90*/  UMOV UR4, 0xffffffff ;  /* 0xffffffff00047882 */ /* 0x000fc60000000000 */
[----:B------:R-:W-:Y:S05]  /*5aa0*/  BRA.DIV UR4, `(.L_x_106) ;  /* 0x0000000e04847947 */ /* 0x000fea000b800000 */
[----:B------:R-:W-:-:S13]  /*5ab0*/  ELECT P1, URZ, PT ;  /* 0x00000000003f782f */ /* 0x000fda0003820000 */
.L_x_127:
[----:B------:R-:W0:Y:S01]  /*5ac0*/  LDC R2, c[0x0][0x28c] ;  /* 0x0000a300ff027b82 */ /* 0x000e220000000800 */
[----:B------:R-:W-:Y:S01]  /*5ad0*/  BSSY B1, `(.L_x_107) ;  /* 0x0000037000017945 */ /* 0x000fe20003800000 */
[----:B0-----:R-:W-:-:S13]  /*5ae0*/  ISETP.LT.OR P1, PT, R2, 0x1, !P1 ;  /* 0x000000010200780c */ /* 0x001fda0004f21670 */
[----:B------:R-:W-:Y:S05]  /*5af0*/  @P1 BRA `(.L_x_108) ;  /* 0x0000000000d01947 */ /* 0x000fea0003800000 */
[----:B------:R-:W-:Y:S02]  /*5b00*/  IMAD.SHL.U32 R17, R17, 0x40, RZ ;  /* 0x0000004011117824 */ /* 0x000fe400078e00ff */
[----:B------:R-:W-:Y:S02]  /*5b10*/  IMAD.SHL.U32 R14, R14, 0x80, RZ ;  /* 0x000000800e0e7824 */ /* 0x000fe400078e00ff */
[----:B------:R-:W-:Y:S02]  /*5b20*/  IMAD.MOV.U32 R20, RZ, RZ, RZ ;  /* 0x000000ffff147224 */ /* 0x000fe400078e00ff */
[----:B------:R-:W-:Y:S02]  /*5b30*/  IMAD.MOV.U32 R2, RZ, RZ, R11 ;  /* 0x000000ffff027224 */ /* 0x000fe400078e000b */
[----:B------:R-:W-:Y:S02]  /*5b40*/  IMAD.MOV.U32 R3, RZ, RZ, R10 ;  /* 0x000000ffff037224 */ /* 0x000fe400078e000a */
[----:B------:R-:W-:-:S07]  /*5b50*/  IMAD.MOV.U32 R6, RZ, RZ, R13 ;  /* 0x000000ffff067224 */ /* 0x000fce00078e000d */
.L_x_112:
[----:B------:R-:W0:Y:S01]  /*5b60*/  S2R R8, SR_CgaCtaId ;  /* 0x0000000000087919 */ /* 0x000e220000008800 */
[----:B------:R-:W-:-:S04]  /*5b70*/  MOV R7, 0x400 ;  /* 0x0000040000077802 */ /* 0x000fc80000000f00 */
[----:B0-----:R-:W-:Y:S02]  /*5b80*/  LEA R19, R8, R7, 0x18 ;  /* 0x0000000708137211 */ /* 0x001fe400078ec0ff */
[----:B------:R-:W-:Y:S01]  /*5b90*/  SHF.L.U32 R7, R3, 0x1f, RZ ;  /* 0x0000001f03077819 */ /* 0x000fe200000006ff */
[----:B------:R-:W0:Y:S02]  /*5ba0*/  @!P2 LDC R8, c[0x0][0x500] ;  /* 0x00014000ff08ab82 */ /* 0x000e240000000800 */
[----:B------:R-:W-:-:S04]  /*5bb0*/  IMAD R18, R6, 0x8, R19 ;  /* 0x0000000806127824 */ /* 0x000fc800078e0213 */
[----:B------:R-:W1:Y:S02]  /*5bc0*/  SYNCS.PHASECHK.TRANS64.TRYWAIT P1, [R18+URZ+0x18], R7 ;  /* 0x00001807120075a7 */ /* 0x000e64000802017f */
[----:B-1----:R-:W-:Y:S05]  /*5bd0*/  @!P1 BRA `(.L_x_109) ;  /* 0x0000000c00589947 */ /* 0x002fea0003800000 */
.L_x_128:
[----:B-1----:R-:W-:Y:S01]  /*5be0*/  PRMT R7, R16, 0x9910, RZ ;  /* 0x0000991010077816 */ /* 0x002fe200000000ff */
[----:B0-----:R0:W-:Y:S03]  /*5bf0*/  @!P2 SYNCS.ARRIVE.TRANS64 RZ, [R18+URZ], R8 ;  /* 0x0000000812ffa9a7 */ /* 0x0011e6000800003f */
[----:B------:R-:W-:-:S13]  /*5c00*/  ISETP.NE.AND P1, PT, R7, 0x2, PT ;  /* 0x000000020700780c */ /* 0x000fda0003f25270 */
[----:B0-----:R-:W-:Y:S05]  /*5c10*/  @P1 BRA `(.L_x_110) ;  /* 0x0000000000041947 */ /* 0x001fea0003800000 */
[----:B------:R-:W-:Y:S01]  /*5c20*/  BPT.TRAP 0x1 ;  /* 0x000000040000795c */ /* 0x000fe20000300000 */
.L_x_110:
[----:B------:R-:W-:Y:S05]  /*5c30*/  @P0 BRA `(.L_x_111) ;  /* 0x0000000000040947 */ /* 0x000fea0003800000 */
[----:B------:R-:W-:Y:S01]  /*5c40*/  BPT.TRAP 0x1 ;  /* 0x000000040000795c */ /* 0x000fe20000300000 */
.L_x_111:
[--C-:B------:R-:W-:Y:S01]  /*5c50*/  IMAD R7, R6, 0x2000, R19.reuse ;  /* 0x0000200006077824 */ /* 0x100fe200078e0213 */
[----:B------:R-:W-:Y:S01]  /*5c60*/  R2UR UR9, R18 ;  /* 0x00000000120972ca */ /* 0x000fe200000e0000 */
[----:B------:R-:W-:Y:S01]  /*5c70*/  IMAD R19, R6, 0x1000, R19 ;  /* 0x0000100006137824 */ /* 0x000fe200078e0213 */
[----:B------:R-:W-:Y:S01]  /*5c80*/  UIADD3 UR4, UP0, UR22, 0xf0, URZ ;  /* 0x000000f016047890 */ /* 0x000fe2000ff1e03f */
[----:B------:R-:W-:Y:S01]  /*5c90*/  VIADD R2, R2, 0xffffffff ;  /* 0xffffffff02027836 */ /* 0x000fe20000000000 */
[----:B------:R-:W-:Y:S01]  /*5ca0*/  R2UR UR5, R7 ;  /* 0x00000000070572ca */ /* 0x000fe200000e0000 */
[----:B------:R-:W-:Y:S01]  /*5cb0*/  UIADD3 UR24, UP1, UR22, 0x1f0, URZ ;  /* 0x000001f016187890 */ /* 0x000fe2000ff3e03f */
[----:B------:R-:W-:Y:S01]  /*5cc0*/  R2UR UR8, R19 ;  /* 0x00000000130872ca */ /* 0x000fe200000e0000 */
[----:B------:R-:W-:Y:S01]  /*5cd0*/  VIADD R6, R6, 0x1 ;  /* 0x0000000106067836 */ /* 0x000fe20000000000 */
[----:B------:R-:W-:Y:S01]  /*5ce0*/  R2UR UR11, R14 ;  /* 0x000000000e0b72ca */ /* 0x000fe200000e0000 */
[----:B------:R-:W-:Y:S01]  /*5cf0*/  UIADD3.X UR25, URZ, UR23, URZ, UP1, !UPT ;  /* 0x000000173f197290 */ /* 0x000fe20008ffe43f */
[C---:B------:R-:W-:Y:S01]  /*5d00*/  R2UR UR10, R20.reuse ;  /* 0x00000000140a72ca */ /* 0x040fe200000e0000 */
[----:B------:R-:W-:Y:S01]  /*5d10*/  UMOV UR6, 0x0 ;  /* 0x0000000000067882 */ /* 0x000fe20000000000 */
[----:B------:R-:W-:Y:S01]  /*5d20*/  R2UR UR12, R9 ;  /* 0x00000000090c72ca */ /* 0x000fe200000e0000 */
[----:B------:R-:W-:Y:S01]  /*5d30*/  UMOV UR7, 0x10000000 ;  /* 0x1000000000077882 */ /* 0x000fe20000000000 */
[----:B------:R-:W-:Y:S01]  /*5d40*/  R2UR UR19, R17 ;  /* 0x00000000111372ca */ /* 0x000fe200000e0000 */
[----:B------:R-:W-:Y:S01]  /*5d50*/  VIADD R20, R20, 0x40 ;  /* 0x0000004014147836 */ /* 0x000fe20000000000 */
[----:B------:R-:W-:Y:S01]  /*5d60*/  ISETP.GT.AND P3, PT, R2, 0x1, PT ;  /* 0x000000010200780c */ /* 0x000fe20003f64270 */
[----:B------:R-:W-:Y:S01]  /*5d70*/  UIADD3 UR14, UR5, 0x100, URZ ;  /* 0x00000100050e7890 */ /* 0x000fe2000fffe03f */
[----:B------:R-:W-:Y:S01]  /*5d80*/  ISETP.NE.AND P1, PT, R6, 0x3, PT ;  /* 0x000000030600780c */ /* 0x000fe20003f25270 */
[----:B------:R-:W-:-:S02]  /*5d90*/  UIADD3.X UR5, URZ, UR23, URZ, UP0, !UPT ;  /* 0x000000173f057290 */ /* 0x000fc400087fe43f */
[----:B------:R-:W-:Y:S01]  /*5da0*/  UIADD3 UR15, UR8, 0x6100, URZ ;  /* 0x00006100080f7890 */ /* 0x000fe2000fffe03f */
[----:B------:R-:W-:Y:S02]  /*5db0*/  SEL R8, RZ, 0x1, P1 ;  /* 0x00000001ff087807 */ /* 0x000fe40000800000 */
[----:B------:R-:W-:Y:S01]  /*5dc0*/  UMOV UR8, UR14 ;  /* 0x0000000e00087c82 */ /* 0x000fe20008000000 */
[----:B------:R-:W-:Y:S02]  /*5dd0*/  SEL R6, R6, RZ, P1 ;  /* 0x000000ff06067207 */ /* 0x000fe40000800000 */
[----:B------:R-:W-:Y:S01]  /*5de0*/  LOP3.LUT R3, R3, R8, RZ, 0x3c, !PT ;  /* 0x0000000803037212 */ /* 0x000fe200078e3cff */
[----:B------:R0:W-:Y:S02]  /*5df0*/  UTMALDG.3D [UR8], [UR4], desc[UR6] ;  /* 0x00000608040075b4 */ /* 0x0001e40008011000 */
[----:B0-----:R-:W-:Y:S01]  /*5e00*/  UMOV UR8, UR15 ;  /* 0x0000000f00087c82 */ /* 0x001fe20008000000 */
[----:B------:R-:W-:-:S02]  /*5e10*/  UMOV UR11, UR19 ;  /* 0x00000013000b7c82 */ /* 0x000fc40008000000 */
[----:B------:R0:W-:Y:S02]  /*5e20*/  UTMALDG.3D [UR8], [UR24], desc[UR6] ;  /* 0x00000608180075b4 */ /* 0x0001e40008011000 */
[----:B0-----:R-:W-:Y:S05]  /*5e30*/  @P3 BRA `(.L_x_112) ;  /* 0xfffffffc00483947 */ /* 0x001fea000383ffff */
.L_x_108:
[----:B------:R-:W-:Y:S05]  /*5e40*/  BSYNC B1 ;  /* 0x0000000000017941 */ /* 0x000fea0003800000 */
.L_x_107:
[----:B------:R-:W-:Y:S01]  /*5e50*/  LOP3.LUT P3, RZ, R15, 0xff, RZ, 0xc0, !PT ;  /* 0x000000ff0fff7812 */ /* 0x000fe2000786c0ff */
[----:B------:R-:W-:Y:S01]  /*5e60*/  IMAD.IADD R6, R12, 0x1, R13 ;  /* 0x000000010c067824 */ /* 0x000fe200078e020d */
[----:B------:R-:W-:Y:S01]  /*5e70*/  IADD3 R0, P5, R0, UR20, RZ ;  /* 0x0000001400007c10 */ /* 0x000fe2000ffbe0ff */
[----:B------:R-:W-:Y:S01]  /*5e80*/  ULDC.64 UR4, c[0x0][0x650] ;  /* 0x0001940000047ab9 */ /* 0x000fe20000000a00 */
[----:B------:R-:W-:Y:S01]  /*5e90*/  BSSY B1, `(.L_x_113) ;  /* 0x000006c000017945 */ /* 0x000fe20003800000 */
[----:B------:R-:W-:Y:S01]  /*5ea0*/  IMAD.MOV.U32 R14, RZ, RZ, -0x1 ;  /* 0xffffffffff0e7424 */ /* 0x000fe200078e00ff */
[----:B------:R-:W-:Y:S01]  /*5eb0*/  ISETP.GT.U32.AND P1, PT, R6, 0x2, PT ;  /* 0x000000020600780c */ /* 0x000fe20003f24070 */
[----:B------:R-:W-:Y:S01]  /*5ec0*/  IMAD.MOV.U32 R17, RZ, RZ, -0x1 ;  /* 0xffffffffff117424 */ /* 0x000fe200078e00ff */
[----:B------:R-:W-:Y:S01]  /*5ed0*/  IADD3.X R5, R5, UR13, RZ, P5, !PT ;  /* 0x0000000d05057c10 */ /* 0x000fe2000affe4ff */
[----:B------:R-:W-:Y:S01]  /*5ee0*/  IMAD.MOV.U32 R9, RZ, RZ, -0x1 ;  /* 0xffffffffff097424 */ /* 0x000fe200078e00ff */
[----:B------:R-:W-:-:S02]  /*5ef0*/  ISETP.LT.U32.AND P1, PT, R12, 0x3, P1 ;  /* 0x000000030c00780c */ /* 0x000fc40000f21070 */
[----:B------:R-:W-:Y:S01]  /*5f00*/  PRMT R15, RZ, 0x7610, R15 ;  /* 0x00007610ff0f7816 */ /* 0x000fe2000000000f */
[----:B------:R-:W0:Y:S01]  /*5f10*/  @P3 S2R R3, SR_CgaCtaId ;  /* 0x0000000000033919 */ /* 0x000e220000008800 */
[----:B------:R-:W-:-:S04]  /*5f20*/  @P3 MOV R2, 0x400 ;  /* 0x0000040000023802 */ /* 0x000fc80000000f00 */
[----:B0-----:R-:W-:Y:S01]  /*5f30*/  @P3 LEA R7, R3, R2, 0x18 ;  /* 0x0000000203073211 */ /* 0x001fe200078ec0ff */
[----:B------:R-:W-:-:S03]  /*5f40*/  IMAD.WIDE.U32 R2, R6, -0x55555555, RZ ;  /* 0xaaaaaaab06027825 */ /* 0x000fc600078e00ff */
[----:B------:R0:W-:Y:S01]  /*5f50*/  @P3 SYNCS.ARRIVE.TRANS64.A1T0 RZ, [R7+URZ+0x48], RZ ;  /* 0x000048ff07ff39a7 */ /* 0x0001e2000810003f */
[----:B------:R-:W-:Y:S02]  /*5f60*/  ISETP.GE.U32.AND P3, PT, R12, 0x3, PT ;  /* 0x000000030c00780c */ /* 0x000fe40003f66070 */
[----:B------:R-:W-:Y:S02]  /*5f70*/  PRMT R2, RZ, 0x7610, R2 ;  /* 0x00007610ff027816 */ /* 0x000fe40000000002 */
[----:B0-----:R-:W-:Y:S02]  /*5f80*/  SHF.R.U32.HI R7, RZ, 0x1, R3 ;  /* 0x00000001ff077819 */ /* 0x001fe40000011603 */
[----:B------:R-:W-:Y:S02]  /*5f90*/  SEL R3, RZ, 0x1, !P1 ;  /* 0x00000001ff037807 */ /* 0x000fe40004800000 */
[----:B------:R-:W-:Y:S01]  /*5fa0*/  ISETP.GE.U32.AND P1, PT, R0, UR4, PT ;  /* 0x0000000400007c0c */ /* 0x000fe2000bf26070 */
[----:B------:R-:W-:Y:S01]  /*5fb0*/  IMAD R13, R7, -0x3, R6 ;  /* 0xfffffffd070d7824 */ /* 0x000fe200078e0206 */
[----:B------:R-:W-:-:S02]  /*5fc0*/  LOP3.LUT R10, R10, R3, RZ, 0x3c, !PT ;  /* 0x000000030a0a7212 */ /* 0x000fc400078e3cff */
[----:B------:R-:W-:Y:S02]  /*5fd0*/  ISETP.GE.U32.AND.EX P1, PT, R5, UR5, PT, P1 ;  /* 0x0000000505007c0c */ /* 0x000fe4000bf26110 */
[----:B------:R-:W-:-:S11]  /*5fe0*/  @P3 LOP3.LUT R10, R10, 0x1, R7, 0x78, !PT ;  /* 0x000000010a0a3812 */ /* 0x000fd600078e7807 */
[----:B------:R-:W-:Y:S05]  /*5ff0*/  @P1 BRA `(.L_x_114) ;  /* 0x0000000400541947 */ /* 0x000fea0003800000 */
[----:B------:R-:W-:Y:S01]  /*6000*/  ULDC.64 UR4, c[0x0][0x628] ;  /* 0x00018a0000047ab9 */ /* 0x000fe20000000a00 */
[----:B------:R-:W0:Y:S01]  /*6010*/  S2R R17, SR_CTAID.X ;  /* 0x0000000000117919 */ /* 0x000e220000002500 */
[----:B------:R-:W-:Y:S01]  /*6020*/  ISETP.NE.U32.AND P1, PT, RZ, UR4, PT ;  /* 0x00000004ff007c0c */ /* 0x000fe2000bf25070 */
[----:B------:R-:W-:Y:S01]  /*6030*/  ULDC UR7, c[0x0][0x630] ;  /* 0x00018c0000077ab9 */ /* 0x000fe20000000800 */
[----:B------:R-:W-:Y:S01]  /*6040*/  IMAD.MOV.U32 R2, RZ, RZ, R0 ;  /* 0x000000ffff027224 */ /* 0x000fe200078e0000 */
[----:B------:R-:W1:Y:S01]  /*6050*/  S2R R14, SR_CTAID.Y ;  /* 0x00000000000e7919 */ /* 0x000e620000002600 */
[----:B------:R-:W-:Y:S01]  /*6060*/  ISETP.NE.AND.EX P1, PT, RZ, UR5, PT, P1 ;  /* 0x00000005ff007c0c */ /* 0x000fe2000bf25310 */
[----:B------:R-:W-:-:S12]  /*6070*/  IMAD.MOV.U32 R3, RZ, RZ, R5 ;  /* 0x000000ffff037224 */ /* 0x000fd800078e0005 */
[----:B------:R-:W-:Y:S05]  /*6080*/  @!P1 BRA `(.L_x_115) ;  /* 0x0000000000289947 */ /* 0x000fea0003800000 */
[----:B------:R-:W-:Y:S02]  /*6090*/  ULDC UR6, c[0x0][0x634] ;  /* 0x00018d0000067ab9 */ /* 0x000fe40000000800 */
[----:B------:R-:W-:-:S05]  /*60a0*/  IADD3 R9, P1, R0, UR6, RZ ;  /* 0x0000000600097c10 */ /* 0x000fca000ff3e0ff */
[----:B------:R-:W-:-:S04]  /*60b0*/  IMAD.X R19, RZ, RZ, R5, P1 ;  /* 0x000000ffff137224 */ /* 0x000fc800008e0605 */
[----:B------:R-:W-:-:S04]  /*60c0*/  IMAD.WIDE.U32 R6, R19, UR4, RZ ;  /* 0x0000000413067c25 */ /* 0x000fc8000f8e00ff */
[----:B------:R-:W-:-:S04]  /*60d0*/  IMAD.WIDE.U32 R6, P1, R9, UR5, R6 ;  /* 0x0000000509067c25 */ /* 0x000fc8000f820006 */
[----:B------:R-:W-:-:S04]  /*60e0*/  IMAD.WIDE.U32 R8, R9, UR4, RZ ;  /* 0x0000000409087c25 */ /* 0x000fc8000f8e00ff */
[----:B------:R-:W-:Y:S01]  /*60f0*/  IMAD.X R3, RZ, RZ, RZ, P1 ;  /* 0x000000ffff037224 */ /* 0x000fe200008e06ff */
[----:B------:R-:W-:Y:S01]  /*6100*/  IADD3 RZ, P1, R9, R6, RZ ;  /* 0x0000000609ff7210 */ /* 0x000fe20007f3e0ff */
[----:B------:R-:W-:-:S04]  /*6110*/  IMAD.MOV.U32 R2, RZ, RZ, R7 ;  /* 0x000000ffff027224 */ /* 0x000fc800078e0007 */
[----:B------:R-:W-:-:S08]  /*6120*/  IMAD.WIDE.U32.X R2, R19, UR5, R2, P1 ;  /* 0x0000000513027c25 */ /* 0x000fd000088e0402 */
.L_x_115:
[--C-:B------:R-:W-:Y:S01]  /*6130*/  SHF.R.U64 R8, R2, UR7, R3.reuse ;  /* 0x0000000702087c19 */ /* 0x100fe20008001203 */
[----:B------:R-:W-:Y:S01]  /*6140*/  ULDC.64 UR4, c[0x0][0x620] ;  /* 0x0001880000047ab9 */ /* 0x000fe20000000a00 */
[----:B------:R-:W-:Y:S01]  /*6150*/  SHF.R.U32.HI R2, RZ, UR7, R3 ;  /* 0x00000007ff027c19 */ /* 0x000fe20008011603 */
[----:B------:R-:W-:Y:S01]  /*6160*/  IMAD.MOV.U32 R3, RZ, RZ, R5 ;  /* 0x000000ffff037224 */ /* 0x000fe200078e0005 */
[----:B------:R-:W-:Y:S01]  /*6170*/  IADD3 R7, P1, RZ, -R8, RZ ;  /* 0x80000008ff077210 */ /* 0x000fe20007f3e0ff */
[----:B------:R-:W2:Y:S01]  /*6180*/  LDC R22, c[0x0][0x144] ;  /* 0x00005100ff167b82 */ /* 0x000ea20000000800 */
[----:B0-----:R-:W-:Y:S01]  /*6190*/  I2FP.F32.U32 R9, R17 ;  /* 0x0000001100097245 */ /* 0x001fe20000201000 */
[----:B------:R-:W-:Y:S01]  /*61a0*/  ULDC.64 UR8, c[0x0][0x640] ;  /* 0x0001900000087ab9 */ /* 0x000fe20000000a00 */
[----:B------:R-:W-:Y:S01]  /*61b0*/  ULDC UR6, c[0x0][0x608] ;  /* 0x0001820000067ab9 */ /* 0x000fe20000000800 */
[----:B------:R-:W-:Y:S01]  /*61c0*/  IMAD.X R2, RZ, RZ, ~R2, P1 ;  /* 0x000000ffff027224 */ /* 0x000fe200008e0e02 */
[----:B------:R-:W-:-:S03]  /*61d0*/  ISETP.NE.U32.AND P1, PT, RZ, UR8, PT ;  /* 0x00000008ff007c0c */ /* 0x000fc6000bf25070 */
[----:B------:R-:W-:Y:S01]  /*61e0*/  IMAD R6, R2, UR4, RZ ;  /* 0x0000000402067c24 */ /* 0x000fe2000f8e02ff */
[----:B------:R-:W0:Y:S01]  /*61f0*/  LDC R19, c[0x0][0x148] ;  /* 0x00005200ff137b82 */ /* 0x000e220000000800 */
[----:B------:R-:W-:Y:S01]  /*6200*/  IMAD.MOV.U32 R2, RZ, RZ, R0 ;  /* 0x000000ffff027224 */ /* 0x000fe200078e0000 */
[----:B------:R-:W-:-:S03]  /*6210*/  ISETP.NE.AND.EX P1, PT, RZ, UR9, PT, P1 ;  /* 0x00000009ff007c0c */ /* 0x000fc6000bf25310 */
[----:B------:R-:W-:Y:S01]  /*6220*/  IMAD.WIDE.U32 R2, R7, UR4, R2 ;  /* 0x0000000407027c25 */ /* 0x000fe2000f8e0002 */
[----:B------:R-:W-:-:S03]  /*6230*/  ULDC UR4, c[0x0][0x150] ;  /* 0x0000540000047ab9 */ /* 0x000fc60000000800 */
[----:B------:R-:W-:Y:S02]  /*6240*/  IMAD R7, R7, UR5, R6 ;  /* 0x0000000507077c24 */ /* 0x000fe4000f8e0206 */
[----:B------:R-:W-:Y:S01]  /*6250*/  FMUL R6, R9, UR4 ;  /* 0x0000000409067c20 */ /* 0x000fe20008400000 */
[----:B------:R-:W-:Y:S01]  /*6260*/  ULDC UR4, c[0x0][0x618] ;  /* 0x0001860000047ab9 */ /* 0x000fe20000000800 */
[----:B------:R-:W-:Y:S01]  /*6270*/  ULDC UR5, c[0x0][0x154] ;  /* 0x0000550000057ab9 */ /* 0x000fe20000000800 */
[----:B------:R-:W-:-:S03]  /*6280*/  IMAD.IADD R3, R3, 0x1, R7 ;  /* 0x0000000103037824 */ /* 0x000fc600078e0207 */
[----:B------:R-:W3:Y:S02]  /*6290*/  F2I.U32.TRUNC.NTZ R6, R6 ;  /* 0x0000000600067305 */ /* 0x000ee4000020f000 */
[----:B------:R-:W-:Y:S02]  /*62a0*/  SHF.R.U64 R9, R2, UR4, R3 ;  /* 0x0000000402097c19 */ /* 0x000fe40008001203 */
[----:B-1----:R-:W-:-:S05]  /*62b0*/  I2FP.F32.U32 R2, R14 ;  /* 0x0000000e00027245 */ /* 0x002fca0000201000 */
[----:B------:R-:W-:Y:S01]  /*62c0*/  FMUL R21, R2, UR5 ;  /* 0x0000000502157c20 */ /* 0x000fe20008400000 */
[----:B------:R-:W-:Y:S01]  /*62d0*/  SHF.R.U32.HI R2, RZ, UR4, R3 ;  /* 0x00000004ff027c19 */ /* 0x000fe20008011603 */
[----:B------:R-:W-:-:S03]  /*62e0*/  ULDC UR4, c[0x0][0x658] ;  /* 0x0001960000047ab9 */ /* 0x000fc60000000800 */
[--C-:B------:R-:W-:Y:S01]  /*62f0*/  SHF.R.U64 R20, R9, UR6, R2.reuse ;  /* 0x0000000609147c19 */ /* 0x100fe20008001202 */
[----:B------:R-:W1:Y:S01]  /*6300*/  F2I.U32.TRUNC.NTZ R21, R21 ;  /* 0x0000001500157305 */ /* 0x000e62000020f000 */
[----:B------:R-:W-:Y:S01]  /*6310*/  SHF.R.U32.HI R3, RZ, UR6, R2 ;  /* 0x00000006ff037c19 */ /* 0x000fe20008011602 */
[----:B---3--:R-:W-:-:S03]  /*6320*/  IMAD.MOV R6, RZ, RZ, -R6 ;  /* 0x000000ffff067224 */ /* 0x008fc600078e0a06 */
[----:B------:R-:W-:Y:S01]  /*6330*/  SHF.R.U64 R18, R20, UR4, R3 ;  /* 0x0000000414127c19 */ /* 0x000fe20008001203 */
[----:B--2---:R-:W-:Y:S01]  /*6340*/  IMAD R17, R22, R6, R17 ;  /* 0x0000000616117224 */ /* 0x004fe200078e0211 */
[----:B------:R-:W-:-:S03]  /*6350*/  SHF.R.U32.HI R23, RZ, UR4, R3 ;  /* 0x00000004ff177c19 */ /* 0x000fc60008011603 */
[----:B------:R-:W-:Y:S02]  /*6360*/  IMAD.MOV.U32 R2, RZ, RZ, R18 ;  /* 0x000000ffff027224 */ /* 0x000fe400078e0012 */
[----:B------:R-:W-:Y:S01]  /*6370*/  IMAD.MOV.U32 R3, RZ, RZ, R23 ;  /* 0x000000ffff037224 */ /* 0x000fe200078e0017 */
[----:B------:R-:W-:Y:S06]  /*6380*/  @!P1 BRA `(.L_x_116) ;  /* 0x0000000000289947 */ /* 0x000fec0003800000 */
[----:B------:R-:W-:Y:S02]  /*6390*/  ULDC UR4, c[0x0][0x64c] ;  /* 0x0001930000047ab9 */ /* 0x000fe40000000800 */
[----:B------:R-:W-:-:S05]  /*63a0*/  IADD3 R3, P1, R18, UR4, RZ ;  /* 0x0000000412037c10 */ /* 0x000fca000ff3e0ff */
[----:B------:R-:W-:-:S04]  /*63b0*/  IMAD.X R23, RZ, RZ, R23, P1 ;  /* 0x000000ffff177224 */ /* 0x000fc800008e0617 */
[----:B------:R-:W-:-:S04]  /*63c0*/  IMAD.WIDE.U32 R6, R23, UR8, RZ ;  /* 0x0000000817067c25 */ /* 0x000fc8000f8e00ff */
[----:B------:R-:W-:-:S04]  /*63d0*/  IMAD.WIDE.U32 R6, P1, R3, UR9, R6 ;  /* 0x0000000903067c25 */ /* 0x000fc8000f820006 */
[----:B------:R-:W-:-:S04]  /*63e0*/  IMAD.WIDE.U32 R2, R3, UR8, RZ ;  /* 0x0000000803027c25 */ /* 0x000fc8000f8e00ff */
[----:B------:R-:W-:Y:S01]  /*63f0*/  IMAD.MOV.U32 R2, RZ, RZ, R7 ;  /* 0x000000ffff027224 */ /* 0x000fe200078e0007 */
[----:B------:R-:W-:Y:S01]  /*6400*/  IADD3 RZ, P3, R3, R6, RZ ;  /* 0x0000000603ff7210 */ /* 0x000fe20007f7e0ff */
[----:B------:R-:W-:-:S04]  /*6410*/  IMAD.X R3, RZ, RZ, RZ, P1 ;  /* 0x000000ffff037224 */ /* 0x000fc800008e06ff */
[----:B------:R-:W-:-:S08]  /*6420*/  IMAD.WIDE.U32.X R2, R23, UR9, R2, P3 ;  /* 0x0000000917027c25 */ /* 0x000fd000098e0402 */
.L_x_116:
[----:B------:R-:W-:Y:S01]  /*6430*/  ULDC UR4, c[0x0][0x648] ;  /* 0x0001920000047ab9 */ /* 0x000fe20000000800 */
[----:B-1----:R-:W-:Y:S01]  /*6440*/  IMAD.MOV R21, RZ, RZ, -R21 ;  /* 0x000000ffff157224 */ /* 0x002fe200078e0a15 */
[----:B------:R-:W-:Y:S01]  /*6450*/  SHF.R.U64 R3, R2, UR4, R3 ;  /* 0x0000000402037c19 */ /* 0x000fe20008001203 */
[----:B------:R-:W-:Y:S01]  /*6460*/  ULDC UR4, c[0x0][0x638] ;  /* 0x00018e0000047ab9 */ /* 0x000fe20000000800 */
[----:B------:R-:W-:Y:S01]  /*6470*/  LOP3.LUT R20, R20, UR17, RZ, 0xc0, !PT ;  /* 0x0000001114147c12 */ /* 0x000fe2000f8ec0ff */
[----:B0-----:R-:W-:Y:S01]  /*6480*/  @P4 IMAD R17, R19, R21, R14 ;  /* 0x0000001513114224 */ /* 0x001fe200078e020e */
[----:B------:R-:W-:Y:S01]  /*6490*/  ULDC UR5, c[0x0][0x610] ;  /* 0x0001840000057ab9 */ /* 0x000fe20000000800 */
[----:B------:R-:W-:Y:S02]  /*64a0*/  IMAD.MOV R7, RZ, RZ, -R3 ;  /* 0x000000ffff077224 */ /* 0x000fe400078e0a03 */
[----:B------:R-:W-:Y:S01]  /*64b0*/  IMAD R14, R3, UR18, R20 ;  /* 0x00000012030e7c24 */ /* 0x000fe2000f8e0214 */
[----:B------:R-:W-:Y:S01]  /*64c0*/  LOP3.LUT R3, R9, UR16, RZ, 0xc0, !PT ;  /* 0x0000001009037c12 */ /* 0x000fe2000f8ec0ff */
[----:B------:R-:W-:Y:S01]  /*64d0*/  IMAD R18, R7, UR4, R18 ;  /* 0x0000000407127c24 */ /* 0x000fe2000f8e0212 */
[----:B------:R-:W-:Y:S01]  /*64e0*/  ULDC UR4, c[0x0][0x600] ;  /* 0x0001800000047ab9 */ /* 0x000fe20000000800 */
[----:B------:R-:W-:-:S02]  /*64f0*/  IMAD R14, R14, UR5, R17 ;  /* 0x000000050e0e7c24 */ /* 0x000fc4000f8e0211 */
[----:B------:R-:W-:Y:S02]  /*6500*/  IMAD R3, R18, UR4, R3 ;  /* 0x0000000412037c24 */ /* 0x000fe4000f8e0203 */
[----:B------:R-:W-:Y:S02]  /*6510*/  IMAD.MOV.U32 R2, RZ, RZ, 0x1 ;  /* 0x00000001ff027424 */ /* 0x000fe400078e00ff */
[----:B------:R-:W-:Y:S01]  /*6520*/  IMAD.MOV.U32 R9, RZ, RZ, R8 ;  /* 0x000000ffff097224 */ /* 0x000fe200078e0008 */
[----:B------:R-:W-:Y:S02]  /*6530*/  SEL R17, R3, R14, !P4 ;  /* 0x0000000e03117207 */ /* 0x000fe40006000000 */
[----:B------:R-:W-:-:S07]  /*6540*/  SEL R14, R14, R3, !P4 ;  /* 0x000000030e0e7207 */ /* 0x000fce0006000000 */
.L_x_114:
[----:B------:R-:W-:Y:S05]  /*6550*/  BSYNC B1 ;  /* 0x0000000000017941 */ /* 0x000fea0003800000 */
.L_x_113:
[----:B------:R-:W-:-:S13]  /*6560*/  LOP3.LUT P1, RZ, R2, 0xff, RZ, 0xc0, !PT ;  /* 0x000000ff02ff7812 */ /* 0x000fda000782c0ff */
[----:B------:R-:W-:Y:S05]  /*6570*/  @P1 BRA `(.L_x_117) ;  /* 0xfffffff400441947 */ /* 0x000fea000383ffff */
[----:B------:R-:W-:Y:S05]  /*6580*/  BSYNC B0 ;  /* 0x0000000000007941 */ /* 0x000fea0003800000 */
.L_x_105:
[----:B------:R-:W-:-:S03]  /*6590*/  UMOV UR4, 0xffffffff ;  /* 0xffffffff00047882 */ /* 0x000fc60000000000 */
[----:B------:R-:W-:Y:S05]  /*65a0*/  BRA.DIV UR4, `(.L_x_118) ;  /* 0x0000000204f87947 */ /* 0x000fea000b800000 */
[----:B------:R-:W-:-:S13]  /*65b0*/  ELECT P0, URZ, PT ;  /* 0x00000000003f782f */ /* 0x000fda0003800000 */
.L_x_131:
[----:B------:R-:W-:Y:S04]  /*65c0*/  BSSY B0, `(.L_x_119) ;  /* 0x0000022000007945 */ /* 0x000fe80003800000 */
[----:B------:R-:W-:Y:S05]  /*65d0*/  @!P0 BRA `(.L_x_120) ;  /* 0x0000000000808947 */ /* 0x000fea0003800000 */
[----:B------:R-:W-:-:S04]  /*65e0*/  LOP3.LUT R4, R4, 0x2, RZ, 0xfc, !PT ;  /* 0x0000000204047812 */ /* 0x000fc800078efcff */
[----:B------:R-:W-:-:S13]  /*65f0*/  ISETP.NE.AND P0, PT, R4, 0x3, PT ;  /* 0x000000030400780c */ /* 0x000fda0003f05270 */
[----:B------:R-:W-:Y:S05]  /*6600*/  @!P0 BRA `(.L_x_121) ;  /* 0x0000000000048947 */ /* 0x000fea0003800000 */
[----:B------:R-:W-:Y:S01]  /*6610*/  BPT.TRAP 0x1 ;  /* 0x000000040000795c */ /* 0x000fe20000300000 */
.L_x_121:
[----:B------:R-:W0:Y:S01]  /*6620*/  S2R R3, SR_CgaCtaId ;  /* 0x0000000000037919 */ /* 0x000e220000008800 */
[----:B------:R-:W-:Y:S02]  /*6630*/  MOV R0, 0x400 ;  /* 0x0000040000007802 */ /* 0x000fe40000000f00 */
[----:B------:R-:W-:Y:S02]  /*6640*/  SHF.L.U32 R2, R10, 0x1f, RZ ;  /* 0x0000001f0a027819 */ /* 0x000fe400000006ff */
[----:B0-----:R-:W-:-:S05]  /*6650*/  LEA R0, R3, R0, 0x18 ;  /* 0x0000000003007211 */ /* 0x001fca00078ec0ff */
[----:B------:R-:W-:-:S04]  /*6660*/  VIADD R0, R0, 0x18 ;  /* 0x0000001800007836 */ /* 0x000fc80000000000 */
[C---:B------:R-:W-:Y:S02]  /*6670*/  IMAD R7, R13.reuse, 0x8, R0 ;  /* 0x000000080d077824 */ /* 0x040fe400078e0200 */
[----:B------:R-:W-:Y:S02]  /*6680*/  VIADD R13, R13, 0x1 ;  /* 0x000000010d0d7836 */ /* 0x000fe40000000000 */
[----:B------:R-:W0:Y:S03]  /*6690*/  SYNCS.PHASECHK.TRANS64.TRYWAIT P0, [R7+URZ], R2 ;  /* 0x00000002070075a7 */ /* 0x000e26000800017f */
[----:B------:R-:W-:-:S04]  /*66a0*/  ISETP.NE.AND P1, PT, R13, 0x3, PT ;  /* 0x000000030d00780c */ /* 0x000fc80003f25270 */
[----:B------:R-:W-:Y:S02]  /*66b0*/  SEL R3, RZ, 0x1, P1 ;  /* 0x00000001ff037807 */ /* 0x000fe40000800000 */
[----:B------:R-:W-:Y:S02]  /*66c0*/  SEL R13, R13, RZ, P1 ;  /* 0x000000ff0d0d7207 */ /* 0x000fe40000800000 */
[----:B------:R-:W-:-:S03]  /*66d0*/  LOP3.LUT R9, R10, R3, RZ, 0x3c, !PT ;  /* 0x000000030a097212 */ /* 0x000fc600078e3cff */
[----:B------:R-:W-:Y:S01]  /*66e0*/  IMAD R6, R13, 0x8, R0 ;  /* 0x000000080d067824 */ /* 0x000fe200078e0200 */
[----:B------:R-:W-:Y:S01]  /*66f0*/  SHF.L.U32 R5, R9, 0x1f, RZ ;  /* 0x0000001f09057819 */ /* 0x000fe200000006ff */
[----:B0-----:R-:W-:Y:S06]  /*6700*/  @!P0 BRA `(.L_x_122) ;  /* 0x0000000000c48947 */ /* 0x001fec0003800000 */
.L_x_132:
[----:B------:R-:W1:Y:S01]  /*6710*/  SYNCS.PHASECHK.TRANS64.TRYWAIT P0, [R6+URZ], R5 ;  /* 0x00000005060075a7 */ /* 0x000e62000800017f */
[----:B0-----:R-:W-:-:S05]  /*6720*/  VIADD R2, R13, 0x1 ;  /* 0x000000010d027836 */ /* 0x001fca0000000000 */
[----:B------:R-:W-:-:S04]  /*6730*/  ISETP.NE.AND P1, PT, R2, 0x3, PT ;  /* 0x000000030200780c */ /* 0x000fc80003f25270 */
[----:B------:R-:W-:Y:S02]  /*6740*/  SEL R4, RZ, 0x1, P1 ;  /* 0x00000001ff047807 */ /* 0x000fe40000800000 */
[----:B------:R-:W-:Y:S02]  /*6750*/  SEL R3, R2, RZ, P1 ;  /* 0x000000ff02037207 */ /* 0x000fe40000800000 */
[----:B------:R-:W-:Y:S01]  /*6760*/  LOP3.LUT R4, R9, R4, RZ, 0x3c, !PT ;  /* 0x0000000409047212 */ /* 0x000fe200078e3cff */
[----:B-1----:R-:W-:Y:S06]  /*6770*/  @!P0 BRA `(.L_x_123) ;  /* 0x0000000000bc8947 */ /* 0x002fec0003800000 */
.L_x_133:
[----:B------:R-:W-:Y:S01]  /*6780*/  IMAD R3, R3, 0x8, R0 ;  /* 0x0000000803037824 */ /* 0x000fe200078e0200 */
[----:B------:R-:W-:-:S07]  /*6790*/  SHF.L.U32 R0, R4, 0x1f, RZ ;  /* 0x0000001f04007819 */ /* 0x000fce00000006ff */
.L_x_124:
[----:B-1----:R1:W2:Y:S02]  /*67a0*/  SYNCS.PHASECHK.TRANS64.TRYWAIT P0, [R3+URZ], R0 ;  /* 0x00000000030075a7 */ /* 0x0022a4000800017f */
[----:B--2---:R-:W-:Y:S05]  /*67b0*/  @!P0 NANOSLEEP.SYNCS 0x989680 ;  /* 0x009896800000895d */ /* 0x004fea0003900000 */
[----:B------:R-:W2:Y:S02]  /*67c0*/  @!P0 SYNCS.PHASECHK.TRANS64 P0, [R3+URZ], R0 ;  /* 0x00000000030085a7 */ /* 0x000ea4000800007f */
[----:B--2---:R-:W-:Y:S05]  /*67d0*/  @!P0 BRA `(.L_x_124) ;  /* 0xfffffffc00f08947 */ /* 0x004fea000383ffff */
.L_x_120:
[----:B------:R-:W-:Y:S05]  /*67e0*/  BSYNC B0 ;  /* 0x0000000000007941 */ /* 0x000fea0003800000 */
.L_x_119:
[----:B------:R-:W-:Y:S05]  /*67f0*/  EXIT ;  /* 0x000000000000794d */ /* 0x000fea0003800000 */
.L_x_17:
[----:B-1----:R-:W-:-:S04]  /*6800*/  IMAD.U32 R7, RZ, RZ, UR6 ;  /* 0x00000006ff077e24 */ /* 0x002fc8000f8e00ff */
[----:B------:R1:W3:Y:S03]  /*6810*/  SYNCS.PHASECHK.TRANS64.TRYWAIT P0, [R7+URZ], R6 ;  /* 0x00000006070075a7 */ /* 0x0002e6000800017f */
[----:B---3--:R-:W-:Y:S05]  /*6820*/  @!P0 NANOSLEEP.SYNCS 0x989680 ;  /* 0x009896800000895d */ /* 0x008fea0003900000 */
[----:B------:R-:W3:Y:S02]  /*6830*/  @!P0 SYNCS.PHASECHK.TRANS64 P0, [R7+URZ], R6 ;  /* 0x00000006070085a7 */ /* 0x000ee4000800007f */
[----:B---3--:R-:W-:Y:S05]  /*6840*/  @!P0 BRA `(.L_x_17) ;  /* 0xfffffffc00ec8947 */ /* 0x008fea000383ffff */
[----:B------:R-:W-:Y:S05]  /*6850*/  BRA `(.L_x_16) ;  /* 0xffffffa800bc7947 */ /* 0x000fea000383ffff */
.L_x_23:
[----:B-1----:R-:W-:-:S04]  /*6860*/  IMAD.U32 R8, RZ, RZ, UR12 ;  /* 0x0000000cff087e24 */ /* 0x002fc8000f8e00ff */
[----:B------:R1:W3:Y:S03]  /*6870*/  SYNCS.PHASECHK.TRANS64.TRYWAIT P0, [R8+URZ], R7 ;  /* 0x00000007080075a7 */ /* 0x0002e6000800017f */
[----:B---3--:R-:W-:Y:S05]  /*6880*/  @!P0 NANOSLEEP.SYNCS 0x989680 ;  /* 0x009896800000895d */ /* 0x008fea0003900000 */
[----:B------:R-:W3:Y:S02]  /*6890*/  @!P0 SYNCS.PHASECHK.TRANS64 P0, [R8+URZ], R7 ;  /* 0x00000007080085a7 */ /* 0x000ee4000800007f */
[----:B---3--:R-:W-:Y:S05]  /*68a0*/  @!P0 BRA `(.L_x_23) ;  /* 0xfffffffc00ec8947 */ /* 0x008fea000383ffff */
[----:B------:R-:W-:Y:S05]  /*68b0*/  BRA `(.L_x_22) ;  /* 0xffffffb000407947 */ /* 0x000fea000383ffff */
.L_x_106:
[----:B------:R-:W-:Y:S01]  /*68c0*/  BSSY B1, `(.L_x_125) ;  /* 0x0000006000017945 */ /* 0x000fe20003800000 */
[----:B------:R-:W-:-:S07]  /*68d0*/  IMAD.MOV.U32 R2, RZ, RZ, -0x1 ;  /* 0xffffffffff027424 */ /* 0x000fce00078e00ff */
[----:B------:R-:W-:Y:S05]  /*68e0*/  WARPSYNC.COLLECTIVE R2, `(.L_x_126) ;  /* 0x00000000020c7348 */ /* 0x000fea0003c00000 */
[----:B------:R-:W-:Y:S02]  /*68f0*/  ELECT P1, UR62, PT ;  /* 0x00000000003e782f */ /* 0x000fe40003820000 */
[----:B------:R-:W-:Y:S01]  /*6900*/  MOV R2, UR62 ;  /* 0x0000003e00027c02 */ /* 0x000fe20008000f00 */
[----:B------:R-:W-:Y:S10]  /*6910*/  ENDCOLLECTIVE ;  /* 0x000000000000791b */ /* 0x000ff40003800000 */
.L_x_126:
[----:B------:R-:W-:Y:S05]  /*6920*/  BSYNC B1 ;  /* 0x0000000000017941 */ /* 0x000fea0003800000 */
.L_x_125:
[----:B------:R-:W-:Y:S05]  /*6930*/  BRA `(.L_x_127) ;  /* 0xfffffff000607947 */ /* 0x000fea000383ffff */
.L_x_109:
[----:B-1----:R1:W2:Y:S02]  /*6940*/  SYNCS.PHASECHK.TRANS64.TRYWAIT P1, [R18+URZ+0x18], R7 ;  /* 0x00001807120075a7 */ /* 0x0022a4000802017f */
[----:B--2---:R-:W-:Y:S05]  /*6950*/  @!P1 NANOSLEEP.SYNCS 0x989680 ;  /* 0x009896800000995d */ /* 0x004fea0003900000 */
[----:B------:R-:W2:Y:S02]  /*6960*/  @!P1 SYNCS.PHASECHK.TRANS64 P1, [R18+URZ+0x18], R7 ;  /* 0x00001807120095a7 */ /* 0x000ea4000802007f */
[----:B--2---:R-:W-:Y:S05]  /*6970*/  @!P1 BRA `(.L_x_109) ;  /* 0xfffffffc00f09947 */ /* 0x004fea000383ffff */
[----:B------:R-:W-:Y:S05]  /*6980*/  BRA `(.L_x_128) ;  /* 0xfffffff000947947 */ /* 0x000fea000383ffff */
.L_x_118:
[----:B------:R-:W-:Y:S01]  /*6990*/  BSSY B0, `(.L_x_129) ;  /* 0x0000006000007945 */ /* 0x000fe20003800000 */
[----:B------:R-:W-:-:S07]  /*69a0*/  IMAD.MOV.U32 R2, RZ, RZ, -0x1 ;  /* 0xffffffffff027424 */ /* 0x000fce00078e00ff */
[----:B------:R-:W-:Y:S05]  /*69b0*/  WARPSYNC.COLLECTIVE R2, `(.L_x_130) ;  /* 0x00000000020c7348 */ /* 0x000fea0003c00000 */
[----:B------:R-:W-:Y:S02]  /*69c0*/  ELECT P1, UR62, PT ;  /* 0x00000000003e782f */ /* 0x000fe40003820000 */
[----:B------:R-:W-:Y:S01]  /*69d0*/  MOV R2, UR62 ;  /* 0x0000003e00027c02 */ /* 0x000fe20008000f00 */
[----:B------:R-:W-:Y:S10]  /*69e0*/  ENDCOLLECTIVE ;  /* 0x000000000000791b */ /* 0x000ff40003800000 */
.L_x_130:
[----:B------:R-:W-:Y:S05]  /*69f0*/  BSYNC B0 ;  /* 0x0000000000007941 */ /* 0x000fea0003800000 */
.L_x_129:
[----:B------:R-:W-:Y:S01]  /*6a00*/  PLOP3.LUT P0, PT, P1, PT, PT, 0x80, 0x0 ;  /* 0x000000000000781c */ /* 0x000fe20000f0f070 */
[----:B------:R-:W-:-:S12]  /*6a10*/  BRA `(.L_x_131) ;  /* 0xfffffff800e87947 */ /* 0x000fd8000383ffff */
.L_x_122:
[----:B0-----:R0:W1:Y:S02]  /*6a20*/  SYNCS.PHASECHK.TRANS64.TRYWAIT P0, [R7+URZ], R2 ;  /* 0x00000002070075a7 */ /* 0x001064000800017f */
[----:B-1----:R-:W-:Y:S05]  /*6a30*/  @!P0 NANOSLEEP.SYNCS 0x989680 ;  /* 0x009896800000895d */ /* 0x002fea0003900000 */
[----:B------:R-:W1:Y:S02]  /*6a40*/  @!P0 SYNCS.PHASECHK.TRANS64 P0, [R7+URZ], R2 ;  /* 0x00000002070085a7 */ /* 0x000e64000800007f */
[----:B-1----:R-:W-:Y:S05]  /*6a50*/  @!P0 BRA `(.L_x_122) ;  /* 0xfffffffc00f08947 */ /* 0x002fea000383ffff */
[----:B------:R-:W-:Y:S05]  /*6a60*/  BRA `(.L_x_132) ;  /* 0xfffffffc00287947 */ /* 0x000fea000383ffff */
.L_x_123:
[----:B0-----:R0:W1:Y:S02]  /*6a70*/  SYNCS.PHASECHK.TRANS64.TRYWAIT P0, [R6+URZ], R5 ;  /* 0x00000005060075a7 */ /* 0x001064000800017f */
[----:B-1----:R-:W-:Y:S05]  /*6a80*/  @!P0 NANOSLEEP.SYNCS 0x989680 ;  /* 0x009896800000895d */ /* 0x002fea0003900000 */
[----:B------:R-:W1:Y:S02]  /*6a90*/  @!P0 SYNCS.PHASECHK.TRANS64 P0, [R6+URZ], R5 ;  /* 0x00000005060085a7 */ /* 0x000e64000800007f */
[----:B-1----:R-:W-:Y:S05]  /*6aa0*/  @!P0 BRA `(.L_x_123) ;  /* 0xfffffffc00f08947 */ /* 0x002fea000383ffff */
[----:B------:R-:W-:Y:S05]  /*6ab0*/  BRA `(.L_x_133) ;  /* 0xfffffffc00307947 */ /* 0x000fea000383ffff */
.L_x_134:
[----:B------:R-:W-:-:S00]  /*6ac0*/  BRA `(.L_x_134) ;  /* 0xfffffffc00fc7947 */ /* 0x000fc0000383ffff */
[----:B------:R-:W-:-:S00]  /*6ad0*/  NOP ;  /* 0x0000000000007918 */ /* 0x000fc00000000000 */
        /* <DEDUP_REMOVED lines=10> */
.L_x_135:


//--------------------- .nv.shared._ZN7cutlass13device_kernelINS_4gemm6kernel13GemmUniversalIN4cute5tupleIJiiiiEEENS1_10collective13CollectiveMmaINS1_37MainloopSm90TmaGmmaWarpSpecializedFP8ILi3ENS5_IJNS4_1CILi1EEESB_SB_EEENS1_35KernelTmaWarpSpecializedCooperativeEEENS5_IJNSA_ILi128EEENSA_ILi64EEESG_EEENS_12float_e4m3_tENS5_IJlSB_lEEESI_SJ_NS4_8TiledMMAINS4_8MMA_AtomIJNS4_4SM904GMMA30MMA_64x64x32_F32E4M3E4M3_SS_TNILNSN_7ScaleInE1ELSP_1EEEEEENS4_6LayoutINS5_IJNSA_ILi2EEESB_SB_EEENS5_IJSB_NSA_ILi0EEESV_EEEEENS5_IJNS4_10UnderscoreESY_SY_EEEEENS4_13SM90_TMA_LOADENS4_14ComposedLayoutINS4_7SwizzleILi2ELi4ELi3EEENS4_18smem_ptr_flag_bitsILi8EEENSS_INS5_IJNSA_ILi8EEESG_EEENS5_IJSG_SB_EEEEEEEvNS4_8identityES11_S1B_vS1C_EENS_8epilogue10collective6detail29Sm90TmaWarpSpecializedAdapterINS1F_15DefaultEpilogueISI_SJ_SJ_NS1E_6thread17LinearCombinationISI_Li1EffLNS1J_9ScaleType4KindE0ELNS_15FloatRoundStyleE2ESI_EENS1_15EpilogueDefaultEEEEEvvEEEEvNT_6ParamsE --------------------------
	.section	.nv.shared._ZN7cutlass13device_kernelINS_4gemm6kernel13GemmUniversalIN4cute5tupleIJiiiiEEENS1_10collective13CollectiveMmaINS1_37MainloopSm90TmaGmmaWarpSpecializedFP8ILi3ENS5_IJNS4_1CILi1EEESB_SB_EEENS1_35KernelTmaWarpSpecializedCooperativeEEENS5_IJNSA_ILi128EEENSA_ILi64EEESG_EEENS_12float_e4m3_tENS5_IJlSB_lEEESI_SJ_NS4_8TiledMMAINS4_8MMA_AtomIJNS4_4SM904GMMA30MMA_64x64x32_F32E4M3E4M3_SS_TNILNSN_7ScaleInE1ELSP_1EEEEEENS4_6LayoutINS5_IJNSA_ILi2EEESB_SB_EEENS5_IJSB_NSA_ILi0EEESV_EEEEENS5_IJNS4_10UnderscoreESY_SY_EEEEENS4_13SM90_TMA_LOADENS4_14ComposedLayoutINS4_7SwizzleILi2ELi4ELi3EEENS4_18smem_ptr_flag_bitsILi8EEENSS_INS5_IJNSA_ILi8EEESG_EEENS5_IJSG_SB_EEEEEEEvNS4_8identityES11_S1B_vS1C_EENS_8epilogue10collective6detail29Sm90TmaWarpSpecializedAdapterINS1F_15DefaultEpilogueISI_SJ_SJ_NS1E_6thread17LinearCombinationISI_Li1EffLNS1J_9ScaleType4KindE0ELNS_15FloatRoundStyleE2ESI_EENS1_15EpilogueDefaultEEEEEvvEEEEvNT_6ParamsE,"aw",@nobits
	.sectionflags	@""
	.align	16
	.zero		1024


//--------------------- .nv.shared.reserved.0     --------------------------
	.section	.nv.shared.reserved.0,"aw",@nobits
	.weak		__nv_reservedSMEM_offset_0_alias
	.size		__nv_reservedSMEM_offset_0_alias, 0, 0
	.other		__nv_reservedSMEM_offset_0_alias,@"STO_CUDA_RESERVED_SHARED STV_DEFAULT"
__nv_reservedSMEM_offset_0_alias:
	.zero		0


//--------------------- .nv.global                --------------------------
	.section	.nv.global,"aw",@nobits
.nv.global:
	.type		_ZN39_INTERNAL_6cce1629_4_k_cu_5c226077_44154cute1_E,@object
	.size		_ZN39_INTERNAL_6cce1629_4_k_cu_5c226077_44154cute1_E,(_ZN39_INTERNAL_6cce1629_4_k_cu_5c226077_44154cuda3std3__45__cpo6cbeginE - _ZN39_INTERNAL_6cce1629_4_k_cu_5c226077_44154cute1_E)
_ZN39_INTERNAL_6cce1629_4_k_cu_5c226077_44154cute1_E:
	.zero		1
	.type		_ZN39_INTERNAL_6cce1629_4_k_cu_5c226077_44154cuda3std3__45__cpo6cbeginE,@object
	.size		_ZN39_INTERNAL_6cce1629_4_k_cu_5c226077_44154cuda3std3__45__cpo6cbeginE,(_ZN39_INTERNAL_6cce1629_4_k_cu_5c226077_44154cuda3std3__48in_placeE - _ZN39_INTERNAL_6cce1629_4_k_cu_5c226077_44154cuda3std3__45__cpo6cbeginE)
_ZN39_INTERNAL_6cce1629_4_k_cu_5c226077_44154cuda3std3__45__cpo6cbeginE:
	.zero		1
	.type		_ZN39_INTERNAL_6cce1629_4_k_cu_5c226077_44154cuda3std3__48in_placeE,@object
	.size		_ZN39_INTERNAL_6cce1629_4_k_cu_5c226077_44154cuda3std3__48in_placeE,(_ZN39_INTERNAL_6cce1629_4_k_cu_5c226077_44154cuda3std6ranges3__45__cpo9iter_moveE - _ZN39_INTERNAL_6cce1629_4_k_cu_5c226077_44154cuda3std3__48in_placeE)
_ZN39_INTERNAL_6cce1629_4_k_cu_5c226077_44154cuda3std3__48in_placeE:
	.zero		1
	.type		_ZN39_INTERNAL_6cce1629_4_k_cu_5c226077_44154cuda3std6ranges3__45__cpo9iter_moveE,@object
	.size		_ZN39_INTERNAL_6cce1629_4_k_cu_5c226077_44154cuda3std6ranges3__45__cpo9iter_moveE,(_ZN39_INTERNAL_6cce1629_4_k_cu_5c226077_44154cuda3std3__45__cpo5beginE - _ZN39_INTERNAL_6cce1629_4_k_cu_5c226077_44154cuda3std6ranges3__45__cpo9iter_moveE)
_ZN39_INTERNAL_6cce1629_4_k_cu_5c226077_44154cuda3std6ranges3__45__cpo9iter_moveE:
	.zero		1
	.type		_ZN39_INTERNAL_6cce1629_4_k_cu_5c226077_44154cuda3std3__45__cpo5beginE,@object
	.size		_ZN39_INTERNAL_6cce1629_4_k_cu_5c226077_44154cuda3std3__45__cpo5beginE,(_ZN39_INTERNAL_6cce1629_4_k_cu_5c226077_44154cuda3std3__441_GLOBAL__N__6cce1629_4_k_cu_5c226077_44156ignoreE - _ZN39_INTERNAL_6cce1629_4_k_cu_5c226077_44154cuda3std3__45__cpo5beginE)
_ZN39_INTERNAL_6cce1629_4_k_cu_5c226077_44154cuda3std3__45__cpo5beginE:
	.zero		1
	.type		_ZN39_INTERNAL_6cce1629_4_k_cu_5c226077_44154cuda3std3__441_GLOBAL__N__6cce1629_4_k_cu_5c226077_44156ignoreE,@object
	.size		_ZN39_INTERNAL_6cce1629_4_k_cu_5c226077_44154cuda3std3__441_GLOBAL__N__6cce1629_4_k_cu_5c226077_44156ignoreE,(_ZN39_INTERNAL_6cce1629_4_k_cu_5c226077_44154cute7productE - _ZN39_INTERNAL_6cce1629_4_k_cu_5c226077_44154cuda3std3__441_GLOBAL__N__6cce1629_4_k_cu_5c226077_44156ignoreE)
_ZN39_INTERNAL_6cce1629_4_k_cu_5c226077_44154cuda3std3__441_GLOBAL__N__6cce1629_4_k_cu_5c226077_44156ignoreE:
	.zero		1
	.type		_ZN39_INTERNAL_6cce1629_4_k_cu_5c226077_44154cute7productE,@object
	.size		_ZN39_INTERNAL_6cce1629_4_k_cu_5c226077_44154cute7productE,(_ZN39_INTERNAL_6cce1629_4_k_cu_5c226077_44154cuda3std3__45__cpo3endE - _ZN39_INTERNAL_6cce1629_4_k_cu_5c226077_44154cute7productE)
_ZN39_INTERNAL_6cce1629_4_k_cu_5c226077_44154cute7productE:
	.zero		1
	.type		_ZN39_INTERNAL_6cce1629_4_k_cu_5c226077_44154cuda3std3__45__cpo3endE,@object
	.size		_ZN39_INTERNAL_6cce1629_4_k_cu_5c226077_44154cuda3std3__45__cpo3endE,(_ZN39_INTERNAL_6cce1629_4_k_cu_5c226077_44154cuda3std3__419piecewise_constructE - _ZN39_INTERNAL_6cce1629_4_k_cu_5c226077_44154cuda3std3__45__cpo3endE)
_ZN39_INTERNAL_6cce1629_4_k_cu_5c226077_44154cuda3std3__45__cpo3endE:
	.zero		1
	.type		_ZN39_INTERNAL_6cce1629_4_k_cu_5c226077_44154cuda3std3__419piecewise_constructE,@object
	.size		_ZN39_INTERNAL_6cce1629_4_k_cu_5c226077_44154cuda3std3__419piecewise_constructE,(_ZN39_INTERNAL_6cce1629_4_k_cu_5c226077_44154cuda3std3__45__cpo4cendE - _ZN39_INTERNAL_6cce1629_4_k_cu_5c226077_44154cuda3std3__419piecewise_constructE)
_ZN39_INTERNAL_6cce1629_4_k_cu_5c226077_44154cuda3std3__419piecewise_constructE:
	.zero		1
	.type		_ZN39_INTERNAL_6cce1629_4_k_cu_5c226077_44154cuda3std3__45__cpo4cendE,@object
	.size		_ZN39_INTERNAL_6cce1629_4_k_cu_5c226077_44154cuda3std3__45__cpo4cendE,(_ZN39_INTERNAL_6cce1629_4_k_cu_5c226077_44154cuda3std6ranges3__45__cpo4swapE - _ZN39_INTERNAL_6cce1629_4_k_cu_5c226077_44154cuda3std3__45__cpo4cendE)
_ZN39_INTERNAL_6cce1629_4_k_cu_5c226077_44154cuda3std3__45__cpo4cendE:
	.zero		1
	.type		_ZN39_INTERNAL_6cce1629_4_k_cu_5c226077_44154cuda3std6ranges3__45__cpo4swapE,@object
	.size		_ZN39_INTERNAL_6cce1629_4_k_cu_5c226077_44154cuda3std6ranges3__45__cpo4swapE,(.L_7 - _ZN39_INTERNAL_6cce1629_4_k_cu_5c226077_44154cuda3std6ranges3__45__cpo4swapE)
_ZN39_INTERNAL_6cce1629_4_k_cu_5c226077_44154cuda3std6ranges3__45__cpo4swapE:
	.zero		1
.L_7:


//--------------------- .nv.constant0._ZN7cutlass13device_kernelINS_4gemm6kernel13GemmUniversalIN4cute5tupleIJiiiiEEENS1_10collective13CollectiveMmaINS1_37MainloopSm90TmaGmmaWarpSpecializedFP8ILi3ENS5_IJNS4_1CILi1EEESB_SB_EEENS1_35KernelTmaWarpSpecializedCooperativeEEENS5_IJNSA_ILi128EEENSA_ILi64EEESG_EEENS_12float_e4m3_tENS5_IJlSB_lEEESI_SJ_NS4_8TiledMMAINS4_8MMA_AtomIJNS4_4SM904GMMA30MMA_64x64x32_F32E4M3E4M3_SS_TNILNSN_7ScaleInE1ELSP_1EEEEEENS4_6LayoutINS5_IJNSA_ILi2EEESB_SB_EEENS5_IJSB_NSA_ILi0EEESV_EEEEENS5_IJNS4_10UnderscoreESY_SY_EEEEENS4_13SM90_TMA_LOADENS4_14ComposedLayoutINS4_7SwizzleILi2ELi4ELi3EEENS4_18smem_ptr_flag_bitsILi8EEENSS_INS5_IJNSA_ILi8EEESG_EEENS5_IJSG_SB_EEEEEEEvNS4_8identityES11_S1B_vS1C_EENS_8epilogue10collective6detail29Sm90TmaWarpSpecializedAdapterINS1F_15DefaultEpilogueISI_SJ_SJ_NS1E_6thread17LinearCombinationISI_Li1EffLNS1J_9ScaleType4KindE0ELNS_15FloatRoundStyleE2ESI_EENS1_15EpilogueDefaultEEEEEvvEEEEvNT_6ParamsE --------------------------
	.section	.nv.constant0._ZN7cutlass13device_kernelINS_4gemm6kernel13GemmUniversalIN4cute5tupleIJiiiiEEENS1_10collective13CollectiveMmaINS1_37MainloopSm90TmaGmmaWarpSpecializedFP8ILi3ENS5_IJNS4_1CILi1EEESB_SB_EEENS1_35KernelTmaWarpSpecializedCooperativeEEENS5_IJNSA_ILi128EEENSA_ILi64EEESG_EEENS_12float_e4m3_tENS5_IJlSB_lEEESI_SJ_NS4_8TiledMMAINS4_8MMA_AtomIJNS4_4SM904GMMA30MMA_64x64x32_F32E4M3E4M3_SS_TNILNSN_7ScaleInE1ELSP_1EEEEEENS4_6LayoutINS5_IJNSA_ILi2EEESB_SB_EEENS5_IJSB_NSA_ILi0EEESV_EEEEENS5_IJNS4_10UnderscoreESY_SY_EEEEENS4_13SM90_TMA_LOADENS4_14ComposedLayoutINS4_7SwizzleILi2ELi4ELi3EEENS4_18smem_ptr_flag_bitsILi8EEENSS_INS5_IJNSA_ILi8EEESG_EEENS5_IJSG_SB_EEEEEEEvNS4_8identityES11_S1B_vS1C_EENS_8epilogue10collective6detail29Sm90TmaWarpSpecializedAdapterINS1F_15DefaultEpilogueISI_SJ_SJ_NS1E_6thread17LinearCombinationISI_Li1EffLNS1J_9ScaleType4KindE0ELNS_15FloatRoundStyleE2ESI_EENS1_15EpilogueDefaultEEEEEvvEEEEvNT_6ParamsE,"a",@progbits
	.sectionflags	@""
	.align	4
.nv.constant0._ZN7cutlass13device_kernelINS_4gemm6kernel13GemmUniversalIN4cute5tupleIJiiiiEEENS1_10collective13CollectiveMmaINS1_37MainloopSm90TmaGmmaWarpSpecializedFP8ILi3ENS5_IJNS4_1CILi1EEESB_SB_EEENS1_35KernelTmaWarpSpecializedCooperativeEEENS5_IJNSA_ILi128EEENSA_ILi64EEESG_EEENS_12float_e4m3_tENS5_IJlSB_lEEESI_SJ_NS4_8TiledMMAINS4_8MMA_AtomIJNS4_4SM904GMMA30MMA_64x64x32_F32E4M3E4M3_SS_TNILNSN_7ScaleInE1ELSP_1EEEEEENS4_6LayoutINS5_IJNSA_ILi2EEESB_SB_EEENS5_IJSB_NSA_ILi0EEESV_EEEEENS5_IJNS4_10UnderscoreESY_SY_EEEEENS4_13SM90_TMA_LOADENS4_14ComposedLayoutINS4_7SwizzleILi2ELi4ELi3EEENS4_18smem_ptr_flag_bitsILi8EEENSS_INS5_IJNSA_ILi8EEESG_EEENS5_IJSG_SB_EEEEEEEvNS4_8identityES11_S1B_vS1C_EENS_8epilogue10collective6detail29Sm90TmaWarpSpecializedAdapterINS1F_15DefaultEpilogueISI_SJ_SJ_NS1E_6thread17LinearCombinationISI_Li1EffLNS1J_9ScaleType4KindE0ELNS_15FloatRoundStyleE2ESI_EENS1_15EpilogueDefaultEEEEEvvEEEEvNT_6ParamsE:
	.zero		1664


//--------------------- SYMBOLS --------------------------

	.type		.nv.reservedSmem.offset0,@object
	.size		.nv.reservedSmem.offset0,0x4
